	.target	sm_90a

	.elftype	@"ET_EXEC"


//--------------------- .note.nv.tkinfo           --------------------------
	.section	.note.nv.tkinfo,"",@"SHT_NOTE"
	.sectionflags	@"SHF_NOTE_NV_TKINFO"
	.tkinfo
        /*0018*/ 	.word	0x00000002
        /*0030*/ 	.string	""
        /*0030*/ 	.string	"ptxas"
        /*0030*/ 	.string	"Cuda compilation tools, release 13.0, V13.0.88"
        /*0030*/ 	.string	"Build cuda_13.0.r13.0/compiler.36424714_0"
        /*0030*/ 	.string	"-arch sm_90a -m 64 "



//--------------------- .note.nv.cuinfo           --------------------------
	.section	.note.nv.cuinfo,"",@"SHT_NOTE"
	.sectionflags	@"SHF_NOTE_NV_CUINFO"
        /*0018*/ 	.short	0x0002
        /*001a*/ 	.short	0x005a
        /*001c*/ 	.short	0x0082
	.zero		2


//--------------------- .nv.info                  --------------------------
	.section	.nv.info,"",@"SHT_CUDA_INFO"
	.align	4


	//----- nvinfo : EIATTR_REGCOUNT
	.align		4
        /*0000*/ 	.byte	0x04, 0x2f
        /*0002*/ 	.short	(.L_12 - .L_11)
	.align		4
.L_11:
        /*0004*/ 	.word	index@(_ZN7cutlass13device_kernelINS_4gemm6kernel13GemmUniversalIN4cute5tupleIJiiiiEEENS1_10collective13CollectiveMmaINS1_37MainloopSm90TmaGmmaWarpSpecializedFP8ILi3ENS5_IJNS4_1CILi2EEENSA_ILi1EEESC_EEENS1_32KernelTmaWarpSpecializedPingpongEEENS5_IJNSA_ILi64EEESG_NSA_ILi32EEEEEENS_12float_e5m2_tENS5_IJlSC_lEEESJ_SK_NS4_8TiledMMAINS4_8MMA_AtomIJNS4_4SM904GMMA30MMA_64x64x32_F32E5M2E5M2_SS_TNILNSO_7ScaleInE1ELSQ_1EEEEEENS4_6LayoutINS5_IJSC_SC_SC_EEENS5_IJNSA_ILi0EEESV_SV_EEEEENS5_IJNS4_10UnderscoreESY_SY_EEEEENS4_13SM90_TMA_LOADENS4_14ComposedLayoutINS4_7SwizzleILi1ELi4ELi3EEENS4_18smem_ptr_flag_bitsILi8EEENST_INS5_IJNSA_ILi8EEESH_EEENS5_IJSH_SC_EEEEEEEvNS4_8identityENS4_23SM90_TMA_LOAD_MULTICASTES1B_vS1C_EENS_8epilogue10collective6detail29Sm90TmaWarpSpecializedAdapterINS1G_15DefaultEpilogueISJ_SK_SK_NS1F_6thread17LinearCombinationISJ_Li1EffLNS1K_9ScaleType4KindE0ELNS_15FloatRoundStyleE2ESJ_EENS1_15EpilogueDefaultEEEEEvvEEEEvNT_6ParamsE)
        /*0008*/ 	.word	0x000000a8


	//----- nvinfo : EIATTR_FRAME_SIZE
	.align		4
.L_12:
        /*000c*/ 	.byte	0x04, 0x11
        /*000e*/ 	.short	(.L_14 - .L_13)
	.align		4
.L_13:
        /*0010*/ 	.word	index@(_ZN7cutlass13device_kernelINS_4gemm6kernel13GemmUniversalIN4cute5tupleIJiiiiEEENS1_10collective13CollectiveMmaINS1_37MainloopSm90TmaGmmaWarpSpecializedFP8ILi3ENS5_IJNS4_1CILi2EEENSA_ILi1EEESC_EEENS1_32KernelTmaWarpSpecializedPingpongEEENS5_IJNSA_ILi64EEESG_NSA_ILi32EEEEEENS_12float_e5m2_tENS5_IJlSC_lEEESJ_SK_NS4_8TiledMMAINS4_8MMA_AtomIJNS4_4SM904GMMA30MMA_64x64x32_F32E5M2E5M2_SS_TNILNSO_7ScaleInE1ELSQ_1EEEEEENS4_6LayoutINS5_IJSC_SC_SC_EEENS5_IJNSA_ILi0EEESV_SV_EEEEENS5_IJNS4_10UnderscoreESY_SY_EEEEENS4_13SM90_TMA_LOADENS4_14ComposedLayoutINS4_7SwizzleILi1ELi4ELi3EEENS4_18smem_ptr_flag_bitsILi8EEENST_INS5_IJNSA_ILi8EEESH_EEENS5_IJSH_SC_EEEEEEEvNS4_8identityENS4_23SM90_TMA_LOAD_MULTICASTES1B_vS1C_EENS_8epilogue10collective6detail29Sm90TmaWarpSpecializedAdapterINS1G_15DefaultEpilogueISJ_SK_SK_NS1F_6thread17LinearCombinationISJ_Li1EffLNS1K_9ScaleType4KindE0ELNS_15FloatRoundStyleE2ESJ_EENS1_15EpilogueDefaultEEEEEvvEEEEvNT_6ParamsE)
        /*0014*/ 	.word	0x00000000


	//----- nvinfo : EIATTR_MIN_STACK_SIZE
	.align		4
.L_14:
        /*0018*/ 	.byte	0x04, 0x12
        /*001a*/ 	.short	(.L_16 - .L_15)
	.align		4
.L_15:
        /*001c*/ 	.word	index@(_ZN7cutlass13device_kernelINS_4gemm6kernel13GemmUniversalIN4cute5tupleIJiiiiEEENS1_10collective13CollectiveMmaINS1_37MainloopSm90TmaGmmaWarpSpecializedFP8ILi3ENS5_IJNS4_1CILi2EEENSA_ILi1EEESC_EEENS1_32KernelTmaWarpSpecializedPingpongEEENS5_IJNSA_ILi64EEESG_NSA_ILi32EEEEEENS_12float_e5m2_tENS5_IJlSC_lEEESJ_SK_NS4_8TiledMMAINS4_8MMA_AtomIJNS4_4SM904GMMA30MMA_64x64x32_F32E5M2E5M2_SS_TNILNSO_7ScaleInE1ELSQ_1EEEEEENS4_6LayoutINS5_IJSC_SC_SC_EEENS5_IJNSA_ILi0EEESV_SV_EEEEENS5_IJNS4_10UnderscoreESY_SY_EEEEENS4_13SM90_TMA_LOADENS4_14ComposedLayoutINS4_7SwizzleILi1ELi4ELi3EEENS4_18smem_ptr_flag_bitsILi8EEENST_INS5_IJNSA_ILi8EEESH_EEENS5_IJSH_SC_EEEEEEEvNS4_8identityENS4_23SM90_TMA_LOAD_MULTICASTES1B_vS1C_EENS_8epilogue10collective6detail29Sm90TmaWarpSpecializedAdapterINS1G_15DefaultEpilogueISJ_SK_SK_NS1F_6thread17LinearCombinationISJ_Li1EffLNS1K_9ScaleType4KindE0ELNS_15FloatRoundStyleE2ESJ_EENS1_15EpilogueDefaultEEEEEvvEEEEvNT_6ParamsE)
        /*0020*/ 	.word	0x00000000
.L_16:


//--------------------- .nv.compat                --------------------------
	.section	.nv.compat,"",@"SHT_CUDA_COMPAT_INFO"
	.align	4
        /*0000*/ 	.byte	0x02, 0x09, 0x01, 0x00, 0x02, 0x02, 0x04, 0x00, 0x02, 0x05, 0x05, 0x00, 0x03, 0x07, 0x01, 0x01
        /*0010*/ 	.byte	0x02, 0x03, 0x01, 0x00, 0x02, 0x06, 0x01, 0x00, 0x04, 0x0b, 0x08, 0x00, 0x00, 0x00, 0x00, 0x00
        /*0020*/ 	.byte	0x00, 0x00, 0x00, 0x00


//--------------------- .nv.info._ZN7cutlass13device_kernelINS_4gemm6kernel13GemmUniversalIN4cute5tupleIJiiiiEEENS1_10collective13CollectiveMmaINS1_37MainloopSm90TmaGmmaWarpSpecializedFP8ILi3ENS5_IJNS4_1CILi2EEENSA_ILi1EEESC_EEENS1_32KernelTmaWarpSpecializedPingpongEEENS5_IJNSA_ILi64EEESG_NSA_ILi32EEEEEENS_12float_e5m2_tENS5_IJlSC_lEEESJ_SK_NS4_8TiledMMAINS4_8MMA_AtomIJNS4_4SM904GMMA30MMA_64x64x32_F32E5M2E5M2_SS_TNILNSO_7ScaleInE1ELSQ_1EEEEEENS4_6LayoutINS5_IJSC_SC_SC_EEENS5_IJNSA_ILi0EEESV_SV_EEEEENS5_IJNS4_10UnderscoreESY_SY_EEEEENS4_13SM90_TMA_LOADENS4_14ComposedLayoutINS4_7SwizzleILi1ELi4ELi3EEENS4_18smem_ptr_flag_bitsILi8EEENST_INS5_IJNSA_ILi8EEESH_EEENS5_IJSH_SC_EEEEEEEvNS4_8identityENS4_23SM90_TMA_LOAD_MULTICASTES1B_vS1C_EENS_8epilogue10collective6detail29Sm90TmaWarpSpecializedAdapterINS1G_15DefaultEpilogueISJ_SK_SK_NS1F_6thread17LinearCombinationISJ_Li1EffLNS1K_9ScaleType4KindE0ELNS_15FloatRoundStyleE2ESJ_EENS1_15EpilogueDefaultEEEEEvvEEEEvNT_6ParamsE --------------------------
	.section	.nv.info._ZN7cutlass13device_kernelINS_4gemm6kernel13GemmUniversalIN4cute5tupleIJiiiiEEENS1_10collective13CollectiveMmaINS1_37MainloopSm90TmaGmmaWarpSpecializedFP8ILi3ENS5_IJNS4_1CILi2EEENSA_ILi1EEESC_EEENS1_32KernelTmaWarpSpecializedPingpongEEENS5_IJNSA_ILi64EEESG_NSA_ILi32EEEEEENS_12float_e5m2_tENS5_IJlSC_lEEESJ_SK_NS4_8TiledMMAINS4_8MMA_AtomIJNS4_4SM904GMMA30MMA_64x64x32_F32E5M2E5M2_SS_TNILNSO_7ScaleInE1ELSQ_1EEEEEENS4_6LayoutINS5_IJSC_SC_SC_EEENS5_IJNSA_ILi0EEESV_SV_EEEEENS5_IJNS4_10UnderscoreESY_SY_EEEEENS4_13SM90_TMA_LOADENS4_14ComposedLayoutINS4_7SwizzleILi1ELi4ELi3EEENS4_18smem_ptr_flag_bitsILi8EEENST_INS5_IJNSA_ILi8EEESH_EEENS5_IJSH_SC_EEEEEEEvNS4_8identityENS4_23SM90_TMA_LOAD_MULTICASTES1B_vS1C_EENS_8epilogue10collective6detail29Sm90TmaWarpSpecializedAdapterINS1G_15DefaultEpilogueISJ_SK_SK_NS1F_6thread17LinearCombinationISJ_Li1EffLNS1K_9ScaleType4KindE0ELNS_15FloatRoundStyleE2ESJ_EENS1_15EpilogueDefaultEEEEEvvEEEEvNT_6ParamsE,"",@"SHT_CUDA_INFO"
	.sectionflags	@""
	.align	4


	//----- nvinfo : EIATTR_CUDA_API_VERSION
	.align		4
        /*0000*/ 	.byte	0x04, 0x37
        /*0002*/ 	.short	(.L_18 - .L_17)
.L_17:
        /*0004*/ 	.word	0x00000082


	//----- nvinfo : EIATTR_KPARAM_INFO
	.align		4
.L_18:
        /*0008*/ 	.byte	0x04, 0x17
        /*000a*/ 	.short	(.L_20 - .L_19)
.L_19:
        /*000c*/ 	.word	0x00000000
        /*0010*/ 	.short	0x0000
        /*0012*/ 	.short	0x0070
        /*0014*/ 	.byte	0x00, 0xf0, 0x01, 0x10


	//----- nvinfo : EIATTR_SPARSE_MMA_MASK
	.align		4
.L_20:
        /*0018*/ 	.byte	0x03, 0x50
        /*001a*/ 	.short	0x0000


	//----- nvinfo : EIATTR_MAXREG_COUNT
	.align		4
        /*001c*/ 	.byte	0x03, 0x1b
        /*001e*/ 	.short	0x00a8


	//----- nvinfo : EIATTR_NUM_BARRIERS
	.align		4
        /*0020*/ 	.byte	0x02, 0x4c
        /*0022*/ 	.byte	0x01
	.zero		1


	//----- nvinfo : EIATTR_MERCURY_ISA_VERSION
	.align		4
        /*0024*/ 	.byte	0x03, 0x5f
        /*0026*/ 	.short	0x0101


	//----- nvinfo : EIATTR_INT_WARP_WIDE_INSTR_OFFSETS
	.align		4
        /*0028*/ 	.byte	0x04, 0x31
        /*002a*/ 	.short	(.L_22 - .L_21)


	//   ....[0]....
.L_21:
        /*002c*/ 	.word	0x00000490


	//   ....[1]....
        /*0030*/ 	.word	0x000004d0


	//   ....[2]....
        /*0034*/ 	.word	0x00000510


	//   ....[3]....
        /*0038*/ 	.word	0x000005b0


	//   ....[4]....
        /*003c*/ 	.word	0x000005d0


	//   ....[5]....
        /*0040*/ 	.word	0x00000630


	//   ....[6]....
        /*0044*/ 	.word	0x00000720


	//   ....[7]....
        /*0048*/ 	.word	0x00000770


	//   ....[8]....
        /*004c*/ 	.word	0x000026b0


	//----- nvinfo : EIATTR_COOP_GROUP_MASK_REGIDS
	.align		4
.L_22:
        /*0050*/ 	.byte	0x04, 0x29
        /*0052*/ 	.short	(.L_24 - .L_23)


	//   ....[0]....
.L_23:
        /*0054*/ 	.word	0xffffffff


	//   ....[1]....
        /*0058*/ 	.word	0xffffffff


	//   ....[2]....
        /*005c*/ 	.word	0xffffffff


	//   ....[3]....
        /*0060*/ 	.word	0xffffffff


	//   ....[4]....
        /*0064*/ 	.word	0xffffffff


	//   ....[5]....
        /*0068*/ 	.word	0xffffffff


	//   ....[6]....
        /*006c*/ 	.word	0xffffffff


	//----- nvinfo : EIATTR_COOP_GROUP_INSTR_OFFSETS
	.align		4
.L_24:
        /*0070*/ 	.byte	0x04, 0x28
        /*0072*/ 	.short	(.L_26 - .L_25)


	//   ....[0]....
.L_25:
        /*0074*/ 	.word	0x00000060


	//   ....[1]....
        /*0078*/ 	.word	0x00000070


	//   ....[2]....
        /*007c*/ 	.word	0x00000130


	//   ....[3]....
        /*0080*/ 	.word	0x000002a0


	//   ....[4]....
        /*0084*/ 	.word	0x000002e0


	//   ....[5]....
        /*0088*/ 	.word	0x00000360


	//   ....[6]....
        /*008c*/ 	.word	0x00000930


	//----- nvinfo : EIATTR_REG_RECONFIG
	.align		4
.L_26:
        /*0090*/ 	.byte	0x01, 0x54
	.zero		2


	//----- nvinfo : EIATTR_MBARRIER_INSTR_OFFSETS
	.align		4
        /*0094*/ 	.byte	0x04, 0x39
        /*0096*/ 	.short	(.L_28 - .L_27)


	//   ....[0]....
.L_27:
        /*0098*/ 	.word	0x00000230
        /*009c*/ 	.word	0x000000ff
        /*00a0*/ 	.word	0x00000000
        /*00a4*/ 	.short	0x0100
        /*00a6*/ 	.byte	0x08
	.zero		1


	//   ....[1]....
        /*00a8*/ 	.word	0x00000240
        /*00ac*/ 	.word	0x000000ff
        /*00b0*/ 	.word	0x00000018
        /*00b4*/ 	.short	0x0100
        /*00b6*/ 	.byte	0x08
	.zero		1


	//   ....[2]....
        /*00b8*/ 	.word	0x00000250
        /*00bc*/ 	.word	0x000000ff
        /*00c0*/ 	.word	0x00000008
        /*00c4*/ 	.short	0x0100
        /*00c6*/ 	.byte	0x08
	.zero		1


	//   ....[3]....
        /*00c8*/ 	.word	0x00000260
        /*00cc*/ 	.word	0x000000ff
        /*00d0*/ 	.word	0x00000020
        /*00d4*/ 	.short	0x0100
        /*00d6*/ 	.byte	0x08
	.zero		1


	//   ....[4]....
        /*00d8*/ 	.word	0x00000270
        /*00dc*/ 	.word	0x000000ff
        /*00e0*/ 	.word	0x00000010
        /*00e4*/ 	.short	0x0100
        /*00e6*/ 	.byte	0x08
	.zero		1


	//   ....[5]....
        /*00e8*/ 	.word	0x00000280
        /*00ec*/ 	.word	0x000000ff
        /*00f0*/ 	.word	0x00000028
        /*00f4*/ 	.short	0x0100
        /*00f6*/ 	.byte	0x08
	.zero		1


	//   ....[6]....
        /*00f8*/ 	.word	0x000007a0
        /*00fc*/ 	.word	0x000000ff
        /*0100*/ 	.word	0x00000060
        /*0104*/ 	.short	0x0100
        /*0106*/ 	.byte	0x08
	.zero		1


	//   ....[7]....
        /*0108*/ 	.word	0x00000840
        /*010c*/ 	.word	0x000000ff
        /*0110*/ 	.word	0x00000068
        /*0114*/ 	.short	0x0100
        /*0116*/ 	.byte	0x08
	.zero		1


	//   ....[8]....
        /*0118*/ 	.word	0x000008b0
        /*011c*/ 	.word	0x000000ff
        /*0120*/ 	.word	0x00000040
        /*0124*/ 	.short	0x0100
        /*0126*/ 	.byte	0x09
	.zero		1


	//   ....[9]....
        /*0128*/ 	.word	0x000008c0
        /*012c*/ 	.word	0x000000ff
        /*0130*/ 	.word	0x00000048
        /*0134*/ 	.short	0x0100
        /*0136*/ 	.byte	0x09
	.zero		1


	//   ....[10]....
        /*0138*/ 	.word	0x000008d0
        /*013c*/ 	.word	0x000000ff
        /*0140*/ 	.word	0x00000050
        /*0144*/ 	.short	0x0100
        /*0146*/ 	.byte	0x09
	.zero		1


	//   ....[11]....
        /*0148*/ 	.word	0x000008e0
        /*014c*/ 	.word	0x000000ff
        /*0150*/ 	.word	0x00000058
        /*0154*/ 	.short	0x0100
        /*0156*/ 	.byte	0x09
	.zero		1


	//   ....[12]....
        /*0158*/ 	.word	0x000016c0
        /*015c*/ 	.word	0x000000ff
        /*0160*/ 	.word	0xfffffff8
        /*0164*/ 	.short	0x010a
        /*0166*/ 	.byte	0x0f
	.zero		1


	//   ....[13]....
        /*0168*/ 	.word	0x00001990
        /*016c*/ 	.word	0x000000ff
        /*0170*/ 	.word	0x00000000
        /*0174*/ 	.short	0x010a
        /*0176*/ 	.byte	0x06
	.zero		1


	//   ....[14]....
        /*0178*/ 	.word	0x000019d0
        /*017c*/ 	.word	0x000000ff
        /*0180*/ 	.word	0x00000000
        /*0184*/ 	.short	0x010a
        /*0186*/ 	.byte	0x06
	.zero		1


	//   ....[15]....
        /*0188*/ 	.word	0x00001ef0
        /*018c*/ 	.word	0x000000ff
        /*0190*/ 	.word	0x00000000
        /*0194*/ 	.short	0x010a
        /*0196*/ 	.byte	0x09
	.zero		1


	//   ....[16]....
        /*0198*/ 	.word	0x00001f30
        /*019c*/ 	.word	0x000000ff
        /*01a0*/ 	.word	0x00000000
        /*01a4*/ 	.short	0x010a
        /*01a6*/ 	.byte	0x09
	.zero		1


	//   ....[17]....
        /*01a8*/ 	.word	0x000022c0
        /*01ac*/ 	.word	0x00000013
        /*01b0*/ 	.word	0x00000000
        /*01b4*/ 	.short	0x0101
        /*01b6*/ 	.byte	0x3f
	.zero		1


	//   ....[18]....
        /*01b8*/ 	.word	0x00002640
        /*01bc*/ 	.word	0x00000011
        /*01c0*/ 	.word	0x00000000
        /*01c4*/ 	.short	0x0101
        /*01c6*/ 	.byte	0x17
	.zero		1


	//   ....[19]....
        /*01c8*/ 	.word	0x00002750
        /*01cc*/ 	.word	0x00000011
        /*01d0*/ 	.word	0x00000000
        /*01d4*/ 	.short	0x0101
        /*01d6*/ 	.byte	0x3f
	.zero		1


	//   ....[20]....
        /*01d8*/ 	.word	0x00002810
        /*01dc*/ 	.word	0x000000ff
        /*01e0*/ 	.word	0x00000008
        /*01e4*/ 	.short	0x010a
        /*01e6*/ 	.byte	0x0f
	.zero		1


	//   ....[21]....
        /*01e8*/ 	.word	0x00005070
        /*01ec*/ 	.word	0x00000004
        /*01f0*/ 	.word	0x00000000
        /*01f4*/ 	.short	0x0101
        /*01f6*/ 	.byte	0x17
	.zero		1


	//   ....[22]....
        /*01f8*/ 	.word	0x00005990
        /*01fc*/ 	.word	0x00000013
        /*0200*/ 	.word	0x00000018
        /*0204*/ 	.short	0x010a
        /*0206*/ 	.byte	0x3f
	.zero		1


	//   ....[23]....
        /*0208*/ 	.word	0x00005d10
        /*020c*/ 	.word	0x0000000a
        /*0210*/ 	.word	0x00000068
        /*0214*/ 	.short	0x0101
        /*0216*/ 	.byte	0x3f
	.zero		1


	//   ....[24]....
        /*0218*/ 	.word	0x00006470
        /*021c*/ 	.word	0x00000007
        /*0220*/ 	.word	0x00000000
        /*0224*/ 	.short	0x010a
        /*0226*/ 	.byte	0x3f
	.zero		1


	//   ....[25]....
        /*0228*/ 	.word	0x000064f0
        /*022c*/ 	.word	0x00000006
        /*0230*/ 	.word	0x00000000
        /*0234*/ 	.short	0x010a
        /*0236*/ 	.byte	0x3f
	.zero		1


	//   ....[26]....
        /*0238*/ 	.word	0x00006580
        /*023c*/ 	.word	0x00000003
        /*0240*/ 	.word	0x00000000
        /*0244*/ 	.short	0x010a
        /*0246*/ 	.byte	0x3f
	.zero		1


	//   ....[27]....
        /*0248*/ 	.word	0x000065f0
        /*024c*/ 	.word	0x00000011
        /*0250*/ 	.word	0xfffffff8
        /*0254*/ 	.short	0x010a
        /*0256*/ 	.byte	0x3f
	.zero		1


	//   ....[28]....
        /*0258*/ 	.word	0x00006650
        /*025c*/ 	.word	0x00000011
        /*0260*/ 	.word	0x00000000
        /*0264*/ 	.short	0x010a
        /*0266*/ 	.byte	0x3f
	.zero		1


	//   ....[29]....
        /*0268*/ 	.word	0x000066b0
        /*026c*/ 	.word	0x00000013
        /*0270*/ 	.word	0x00000000
        /*0274*/ 	.short	0x010a
        /*0276*/ 	.byte	0x3f
	.zero		1


	//   ....[30]....
        /*0278*/ 	.word	0x00006710
        /*027c*/ 	.word	0x00000011
        /*0280*/ 	.word	0x00000008
        /*0284*/ 	.short	0x010a
        /*0286*/ 	.byte	0x3f
	.zero		1


	//   ....[31]....
        /*0288*/ 	.word	0x000067e0
        /*028c*/ 	.word	0x00000013
        /*0290*/ 	.word	0x00000018
        /*0294*/ 	.short	0x010a
        /*0296*/ 	.byte	0x3f
	.zero		1


	//   ....[32]....
        /*0298*/ 	.word	0x000068c0
        /*029c*/ 	.word	0x00000007
        /*02a0*/ 	.word	0x00000000
        /*02a4*/ 	.short	0x010a
        /*02a6*/ 	.byte	0x3f
	.zero		1


	//   ....[33]....
        /*02a8*/ 	.word	0x00006910
        /*02ac*/ 	.word	0x00000006
        /*02b0*/ 	.word	0x00000000
        /*02b4*/ 	.short	0x010a
        /*02b6*/ 	.byte	0x3f
	.zero		1


	//----- nvinfo : EIATTR_NUM_MBARRIERS
	.align		4
.L_28:
        /*02b8*/ 	.byte	0x03, 0x38
        /*02ba*/ 	.short	0x000c


	//----- nvinfo : EIATTR_EXIT_INSTR_OFFSETS
	.align		4
        /*02bc*/ 	.byte	0x04, 0x1c
        /*02be*/ 	.short	(.L_30 - .L_29)


	//   ....[0]....
.L_29:
        /*02c0*/ 	.word	0x00001380


	//   ....[1]....
        /*02c4*/ 	.word	0x000013e0


	//   ....[2]....
        /*02c8*/ 	.word	0x00005680


	//   ....[3]....
        /*02cc*/ 	.word	0x000056b0


	//   ....[4]....
        /*02d0*/ 	.word	0x000065d0


	//----- nvinfo : EIATTR_MAX_THREADS
	.align		4
.L_30:
        /*02d4*/ 	.byte	0x04, 0x05
        /*02d6*/ 	.short	(.L_32 - .L_31)
.L_31:
        /*02d8*/ 	.word	0x00000180
        /*02dc*/ 	.word	0x00000001
        /*02e0*/ 	.word	0x00000001


	//----- nvinfo : EIATTR_CRS_STACK_SIZE
	.align		4
.L_32:
        /*02e4*/ 	.byte	0x04, 0x1e
        /*02e6*/ 	.short	(.L_34 - .L_33)
.L_33:
        /*02e8*/ 	.word	0x00000000


	//----- nvinfo : EIATTR_CBANK_PARAM_SIZE
	.align		4
.L_34:
        /*02ec*/ 	.byte	0x03, 0x19
        /*02ee*/ 	.short	0x0470


	//----- nvinfo : EIATTR_PARAM_CBANK
	.align		4
        /*02f0*/ 	.byte	0x04, 0x0a
        /*02f2*/ 	.short	(.L_36 - .L_35)
	.align		4
.L_35:
        /*02f4*/ 	.word	index@(.nv.constant0._ZN7cutlass13device_kernelINS_4gemm6kernel13GemmUniversalIN4cute5tupleIJiiiiEEENS1_10collective13CollectiveMmaINS1_37MainloopSm90TmaGmmaWarpSpecializedFP8ILi3ENS5_IJNS4_1CILi2EEENSA_ILi1EEESC_EEENS1_32KernelTmaWarpSpecializedPingpongEEENS5_IJNSA_ILi64EEESG_NSA_ILi32EEEEEENS_12float_e5m2_tENS5_IJlSC_lEEESJ_SK_NS4_8TiledMMAINS4_8MMA_AtomIJNS4_4SM904GMMA30MMA_64x64x32_F32E5M2E5M2_SS_TNILNSO_7ScaleInE1ELSQ_1EEEEEENS4_6LayoutINS5_IJSC_SC_SC_EEENS5_IJNSA_ILi0EEESV_SV_EEEEENS5_IJNS4_10UnderscoreESY_SY_EEEEENS4_13SM90_TMA_LOADENS4_14ComposedLayoutINS4_7SwizzleILi1ELi4ELi3EEENS4_18smem_ptr_flag_bitsILi8EEENST_INS5_IJNSA_ILi8EEESH_EEENS5_IJSH_SC_EEEEEEEvNS4_8identityENS4_23SM90_TMA_LOAD_MULTICASTES1B_vS1C_EENS_8epilogue10collective6detail29Sm90TmaWarpSpecializedAdapterINS1G_15DefaultEpilogueISJ_SK_SK_NS1F_6thread17LinearCombinationISJ_Li1EffLNS1K_9ScaleType4KindE0ELNS_15FloatRoundStyleE2ESJ_EENS1_15EpilogueDefaultEEEEEvvEEEEvNT_6ParamsE)
        /*02f8*/ 	.short	0x0210
        /*02fa*/ 	.short	0x0470


	//----- nvinfo : EIATTR_SW_WAR
	.align		4
.L_36:
        /*02fc*/ 	.byte	0x04, 0x36
        /*02fe*/ 	.short	(.L_38 - .L_37)
.L_37:
        /*0300*/ 	.word	0x00000008
.L_38:


//--------------------- .nv.callgraph             --------------------------
	.section	.nv.callgraph,"",@"SHT_CUDA_CALLGRAPH"
	.align	4
	.sectionentsize	8
	.align		4
        /*0000*/ 	.word	0x00000000
	.align		4
        /*0004*/ 	.word	0xffffffff
	.align		4
        /*0008*/ 	.word	0x00000000
	.align		4
        /*000c*/ 	.word	0xfffffffe
	.align		4
        /*0010*/ 	.word	0x00000000
	.align		4
        /*0014*/ 	.word	0xfffffffd
	.align		4
        /*0018*/ 	.word	0x00000000
	.align		4
        /*001c*/ 	.word	0xfffffffc


//--------------------- .nv.constant4             --------------------------
	.section	.nv.constant4,"a",@progbits
	.align	8
	.align		8
.nv.constant4:
        /*0000*/ 	.dword	_ZN39_INTERNAL_4f76fc73_4_k_cu_cb9b72e3_51134cuda3std3__45__cpo5beginE
	.align		8
        /*0008*/ 	.dword	_ZN39_INTERNAL_4f76fc73_4_k_cu_cb9b72e3_51134cuda3std3__45__cpo3endE
	.align		8
        /*0010*/ 	.dword	_ZN39_INTERNAL_4f76fc73_4_k_cu_cb9b72e3_51134cuda3std3__45__cpo6cbeginE
	.align		8
        /*0018*/ 	.dword	_ZN39_INTERNAL_4f76fc73_4_k_cu_cb9b72e3_51134cuda3std3__45__cpo4cendE
	.align		8
        /*0020*/ 	.dword	_ZN39_INTERNAL_4f76fc73_4_k_cu_cb9b72e3_51134cuda3std3__441_GLOBAL__N__4f76fc73_4_k_cu_cb9b72e3_51136ignoreE
	.align		8
        /*0028*/ 	.dword	_ZN39_INTERNAL_4f76fc73_4_k_cu_cb9b72e3_51134cuda3std3__419piecewise_constructE
	.align		8
        /*0030*/ 	.dword	_ZN39_INTERNAL_4f76fc73_4_k_cu_cb9b72e3_51134cuda3std3__48in_placeE
	.align		8
        /*0038*/ 	.dword	_ZN39_INTERNAL_4f76fc73_4_k_cu_cb9b72e3_51134cuda3std6ranges3__45__cpo4swapE
	.align		8
        /*0040*/ 	.dword	_ZN39_INTERNAL_4f76fc73_4_k_cu_cb9b72e3_51134cuda3std6ranges3__45__cpo9iter_moveE
	.align		8
        /*0048*/ 	.dword	_ZN39_INTERNAL_4f76fc73_4_k_cu_cb9b72e3_51134cute7productE
	.align		8
        /*0050*/ 	.dword	_ZN39_INTERNAL_4f76fc73_4_k_cu_cb9b72e3_51134cute1_E


//--------------------- .text._ZN7cutlass13device_kernelINS_4gemm6kernel13GemmUniversalIN4cute5tupleIJiiiiEEENS1_10collective13CollectiveMmaINS1_37MainloopSm90TmaGmmaWarpSpecializedFP8ILi3ENS5_IJNS4_1CILi2EEENSA_ILi1EEESC_EEENS1_32KernelTmaWarpSpecializedPingpongEEENS5_IJNSA_ILi64EEESG_NSA_ILi32EEEEEENS_12float_e5m2_tENS5_IJlSC_lEEESJ_SK_NS4_8TiledMMAINS4_8MMA_AtomIJNS4_4SM904GMMA30MMA_64x64x32_F32E5M2E5M2_SS_TNILNSO_7ScaleInE1ELSQ_1EEEEEENS4_6LayoutINS5_IJSC_SC_SC_EEENS5_IJNSA_ILi0EEESV_SV_EEEEENS5_IJNS4_10UnderscoreESY_SY_EEEEENS4_13SM90_TMA_LOADENS4_14ComposedLayoutINS4_7SwizzleILi1ELi4ELi3EEENS4_18smem_ptr_flag_bitsILi8EEENST_INS5_IJNSA_ILi8EEESH_EEENS5_IJSH_SC_EEEEEEEvNS4_8identityENS4_23SM90_TMA_LOAD_MULTICASTES1B_vS1C_EENS_8epilogue10collective6detail29Sm90TmaWarpSpecializedAdapterINS1G_15DefaultEpilogueISJ_SK_SK_NS1F_6thread17LinearCombinationISJ_Li1EffLNS1K_9ScaleType4KindE0ELNS_15FloatRoundStyleE2ESJ_EENS1_15EpilogueDefaultEEEEEvvEEEEvNT_6ParamsE --------------------------
	.section	.text._ZN7cutlass13device_kernelINS_4gemm6kernel13GemmUniversalIN4cute5tupleIJiiiiEEENS1_10collective13CollectiveMmaINS1_37MainloopSm90TmaGmmaWarpSpecializedFP8ILi3ENS5_IJNS4_1CILi2EEENSA_ILi1EEESC_EEENS1_32KernelTmaWarpSpecializedPingpongEEENS5_IJNSA_ILi64EEESG_NSA_ILi32EEEEEENS_12float_e5m2_tENS5_IJlSC_lEEESJ_SK_NS4_8TiledMMAINS4_8MMA_AtomIJNS4_4SM904GMMA30MMA_64x64x32_F32E5M2E5M2_SS_TNILNSO_7ScaleInE1ELSQ_1EEEEEENS4_6LayoutINS5_IJSC_SC_SC_EEENS5_IJNSA_ILi0EEESV_SV_EEEEENS5_IJNS4_10UnderscoreESY_SY_EEEEENS4_13SM90_TMA_LOADENS4_14ComposedLayoutINS4_7SwizzleILi1ELi4ELi3EEENS4_18smem_ptr_flag_bitsILi8EEENST_INS5_IJNSA_ILi8EEESH_EEENS5_IJSH_SC_EEEEEEEvNS4_8identityENS4_23SM90_TMA_LOAD_MULTICASTES1B_vS1C_EENS_8epilogue10collective6detail29Sm90TmaWarpSpecializedAdapterINS1G_15DefaultEpilogueISJ_SK_SK_NS1F_6thread17LinearCombinationISJ_Li1EffLNS1K_9ScaleType4KindE0ELNS_15FloatRoundStyleE2ESJ_EENS1_15EpilogueDefaultEEEEEvvEEEEvNT_6ParamsE,"ax",@progbits
	.align	128
.text._ZN7cutlass13device_kernelINS_4gemm6kernel13GemmUniversalIN4cute5tupleIJiiiiEEENS1_10collective13CollectiveMmaINS1_37MainloopSm90TmaGmmaWarpSpecializedFP8ILi3ENS5_IJNS4_1CILi2EEENSA_ILi1EEESC_EEENS1_32KernelTmaWarpSpecializedPingpongEEENS5_IJNSA_ILi64EEESG_NSA_ILi32EEEEEENS_12float_e5m2_tENS5_IJlSC_lEEESJ_SK_NS4_8TiledMMAINS4_8MMA_AtomIJNS4_4SM904GMMA30MMA_64x64x32_F32E5M2E5M2_SS_TNILNSO_7ScaleInE1ELSQ_1EEEEEENS4_6LayoutINS5_IJSC_SC_SC_EEENS5_IJNSA_ILi0EEESV_SV_EEEEENS5_IJNS4_10UnderscoreESY_SY_EEEEENS4_13SM90_TMA_LOADENS4_14ComposedLayoutINS4_7SwizzleILi1ELi4ELi3EEENS4_18smem_ptr_flag_bitsILi8EEENST_INS5_IJNSA_ILi8EEESH_EEENS5_IJSH_SC_EEEEEEEvNS4_8identityENS4_23SM90_TMA_LOAD_MULTICASTES1B_vS1C_EENS_8epilogue10collective6detail29Sm90TmaWarpSpecializedAdapterINS1G_15DefaultEpilogueISJ_SK_SK_NS1F_6thread17LinearCombinationISJ_Li1EffLNS1K_9ScaleType4KindE0ELNS_15FloatRoundStyleE2ESJ_EENS1_15EpilogueDefaultEEEEEvvEEEEvNT_6ParamsE:
        .type           _ZN7cutlass13device_kernelINS_4gemm6kernel13GemmUniversalIN4cute5tupleIJiiiiEEENS1_10collective13CollectiveMmaINS1_37MainloopSm90TmaGmmaWarpSpecializedFP8ILi3ENS5_IJNS4_1CILi2EEENSA_ILi1EEESC_EEENS1_32KernelTmaWarpSpecializedPingpongEEENS5_IJNSA_ILi64EEESG_NSA_ILi32EEEEEENS_12float_e5m2_tENS5_IJlSC_lEEESJ_SK_NS4_8TiledMMAINS4_8MMA_AtomIJNS4_4SM904GMMA30MMA_64x64x32_F32E5M2E5M2_SS_TNILNSO_7ScaleInE1ELSQ_1EEEEEENS4_6LayoutINS5_IJSC_SC_SC_EEENS5_IJNSA_ILi0EEESV_SV_EEEEENS5_IJNS4_10UnderscoreESY_SY_EEEEENS4_13SM90_TMA_LOADENS4_14ComposedLayoutINS4_7SwizzleILi1ELi4ELi3EEENS4_18smem_ptr_flag_bitsILi8EEENST_INS5_IJNSA_ILi8EEESH_EEENS5_IJSH_SC_EEEEEEEvNS4_8identityENS4_23SM90_TMA_LOAD_MULTICASTES1B_vS1C_EENS_8epilogue10collective6detail29Sm90TmaWarpSpecializedAdapterINS1G_15DefaultEpilogueISJ_SK_SK_NS1F_6thread17LinearCombinationISJ_Li1EffLNS1K_9ScaleType4KindE0ELNS_15FloatRoundStyleE2ESJ_EENS1_15EpilogueDefaultEEEEEvvEEEEvNT_6ParamsE,@function
        .size           _ZN7cutlass13device_kernelINS_4gemm6kernel13GemmUniversalIN4cute5tupleIJiiiiEEENS1_10collective13CollectiveMmaINS1_37MainloopSm90TmaGmmaWarpSpecializedFP8ILi3ENS5_IJNS4_1CILi2EEENSA_ILi1EEESC_EEENS1_32KernelTmaWarpSpecializedPingpongEEENS5_IJNSA_ILi64EEESG_NSA_ILi32EEEEEENS_12float_e5m2_tENS5_IJlSC_lEEESJ_SK_NS4_8TiledMMAINS4_8MMA_AtomIJNS4_4SM904GMMA30MMA_64x64x32_F32E5M2E5M2_SS_TNILNSO_7ScaleInE1ELSQ_1EEEEEENS4_6LayoutINS5_IJSC_SC_SC_EEENS5_IJNSA_ILi0EEESV_SV_EEEEENS5_IJNS4_10UnderscoreESY_SY_EEEEENS4_13SM90_TMA_LOADENS4_14ComposedLayoutINS4_7SwizzleILi1ELi4ELi3EEENS4_18smem_ptr_flag_bitsILi8EEENST_INS5_IJNSA_ILi8EEESH_EEENS5_IJSH_SC_EEEEEEEvNS4_8identityENS4_23SM90_TMA_LOAD_MULTICASTES1B_vS1C_EENS_8epilogue10collective6detail29Sm90TmaWarpSpecializedAdapterINS1G_15DefaultEpilogueISJ_SK_SK_NS1F_6thread17LinearCombinationISJ_Li1EffLNS1K_9ScaleType4KindE0ELNS_15FloatRoundStyleE2ESJ_EENS1_15EpilogueDefaultEEEEEvvEEEEvNT_6ParamsE,(.L_x_142 - _ZN7cutlass13device_kernelINS_4gemm6kernel13GemmUniversalIN4cute5tupleIJiiiiEEENS1_10collective13CollectiveMmaINS1_37MainloopSm90TmaGmmaWarpSpecializedFP8ILi3ENS5_IJNS4_1CILi2EEENSA_ILi1EEESC_EEENS1_32KernelTmaWarpSpecializedPingpongEEENS5_IJNSA_ILi64EEESG_NSA_ILi32EEEEEENS_12float_e5m2_tENS5_IJlSC_lEEESJ_SK_NS4_8TiledMMAINS4_8MMA_AtomIJNS4_4SM904GMMA30MMA_64x64x32_F32E5M2E5M2_SS_TNILNSO_7ScaleInE1ELSQ_1EEEEEENS4_6LayoutINS5_IJSC_SC_SC_EEENS5_IJNSA_ILi0EEESV_SV_EEEEENS5_IJNS4_10UnderscoreESY_SY_EEEEENS4_13SM90_TMA_LOADENS4_14ComposedLayoutINS4_7SwizzleILi1ELi4ELi3EEENS4_18smem_ptr_flag_bitsILi8EEENST_INS5_IJNSA_ILi8EEESH_EEENS5_IJSH_SC_EEEEEEEvNS4_8identityENS4_23SM90_TMA_LOAD_MULTICASTES1B_vS1C_EENS_8epilogue10collective6detail29Sm90TmaWarpSpecializedAdapterINS1G_15DefaultEpilogueISJ_SK_SK_NS1F_6thread17LinearCombinationISJ_Li1EffLNS1K_9ScaleType4KindE0ELNS_15FloatRoundStyleE2ESJ_EENS1_15EpilogueDefaultEEEEEvvEEEEvNT_6ParamsE)
        .other          _ZN7cutlass13device_kernelINS_4gemm6kernel13GemmUniversalIN4cute5tupleIJiiiiEEENS1_10collective13CollectiveMmaINS1_37MainloopSm90TmaGmmaWarpSpecializedFP8ILi3ENS5_IJNS4_1CILi2EEENSA_ILi1EEESC_EEENS1_32KernelTmaWarpSpecializedPingpongEEENS5_IJNSA_ILi64EEESG_NSA_ILi32EEEEEENS_12float_e5m2_tENS5_IJlSC_lEEESJ_SK_NS4_8TiledMMAINS4_8MMA_AtomIJNS4_4SM904GMMA30MMA_64x64x32_F32E5M2E5M2_SS_TNILNSO_7ScaleInE1ELSQ_1EEEEEENS4_6LayoutINS5_IJSC_SC_SC_EEENS5_IJNSA_ILi0EEESV_SV_EEEEENS5_IJNS4_10UnderscoreESY_SY_EEEEENS4_13SM90_TMA_LOADENS4_14ComposedLayoutINS4_7SwizzleILi1ELi4ELi3EEENS4_18smem_ptr_flag_bitsILi8EEENST_INS5_IJNSA_ILi8EEESH_EEENS5_IJSH_SC_EEEEEEEvNS4_8identityENS4_23SM90_TMA_LOAD_MULTICASTES1B_vS1C_EENS_8epilogue10collective6detail29Sm90TmaWarpSpecializedAdapterINS1G_15DefaultEpilogueISJ_SK_SK_NS1F_6thread17LinearCombinationISJ_Li1EffLNS1K_9ScaleType4KindE0ELNS_15FloatRoundStyleE2ESJ_EENS1_15EpilogueDefaultEEEEEvvEEEEvNT_6ParamsE,@"STO_CUDA_ENTRY STV_DEFAULT"
_ZN7cutlass13device_kernelINS_4gemm6kernel13GemmUniversalIN4cute5tupleIJiiiiEEENS1_10collective13CollectiveMmaINS1_37MainloopSm90TmaGmmaWarpSpecializedFP8ILi3ENS5_IJNS4_1CILi2EEENSA_ILi1EEESC_EEENS1_32KernelTmaWarpSpecializedPingpongEEENS5_IJNSA_ILi64EEESG_NSA_ILi32EEEEEENS_12float_e5m2_tENS5_IJlSC_lEEESJ_SK_NS4_8TiledMMAINS4_8MMA_AtomIJNS4_4SM904GMMA30MMA_64x64x32_F32E5M2E5M2_SS_TNILNSO_7ScaleInE1ELSQ_1EEEEEENS4_6LayoutINS5_IJSC_SC_SC_EEENS5_IJNSA_ILi0EEESV_SV_EEEEENS5_IJNS4_10UnderscoreESY_SY_EEEEENS4_13SM90_TMA_LOADENS4_14ComposedLayoutINS4_7SwizzleILi1ELi4ELi3EEENS4_18smem_ptr_flag_bitsILi8EEENST_INS5_IJNSA_ILi8EEESH_EEENS5_IJSH_SC_EEEEEEEvNS4_8identityENS4_23SM90_TMA_LOAD_MULTICASTES1B_vS1C_EENS_8epilogue10collective6detail29Sm90TmaWarpSpecializedAdapterINS1G_15DefaultEpilogueISJ_SK_SK_NS1F_6thread17LinearCombinationISJ_Li1EffLNS1K_9ScaleType4KindE0ELNS_15FloatRoundStyleE2ESJ_EENS1_15EpilogueDefaultEEEEEvvEEEEvNT_6ParamsE:
[----:B------:R-:W-:Y:S01]  /*0000*/  LDC R1, c[0x0][0x28] ;  /* 0x00000a00ff017b82 */ /* 0x000fe20000000800 */
[----:B------:R-:W0:Y:S01]  /*0010*/  S2R R11, SR_TID.X ;  /* 0x00000000000b7919 */ /* 0x000e220000002100 */
[----:B------:R-:W-:Y:S01]  /*0020*/  ELECT P0, URZ, PT ;  /* 0x00000000003f782f */ /* 0x000fe20003800000 */
[----:B------:R-:W-:Y:S01]  /*0030*/  BSSY B0, `(.L_x_0) ;  /* 0x000000f000007945 */ /* 0x000fe20003800000 */
[--C-:B0-----:R-:W-:Y:S02]  /*0040*/  SHF.R.U32.HI R0, RZ, 0x5, R11.reuse ;  /* 0x00000005ff007819 */ /* 0x101fe4000001160b */
[----:B------:R-:W-:-:S03]  /*0050*/  SHF.R.U32.HI R5, RZ, 0x7, R11 ;  /* 0x00000007ff057819 */ /* 0x000fc6000001160b */
[----:B------:R-:W0:Y:S04]  /*0060*/  SHFL.IDX PT, R2, R0, RZ, 0x1f ;  /* 0x00001fff00027589 */ /* 0x000e2800000e0000 */
[----:B------:R1:W2:Y:S01]  /*0070*/  SHFL.IDX PT, R6, R5, RZ, 0x1f ;  /* 0x00001fff05067589 */ /* 0x0002a200000e0000 */
[----:B0-----:R-:W-:-:S13]  /*0080*/  ISETP.NE.OR P0, PT, R2, RZ, !P0 ;  /* 0x000000ff0200720c */ /* 0x001fda0004705670 */
[----:B-12---:R-:W-:Y:S05]  /*0090*/  @P0 BRA `(.L_x_1) ;  /* 0x0000000000200947 */ /* 0x006fea0003800000 */
[----:B------:R-:W-:Y:S02]  /*00a0*/  ULDC.64 UR4, c[0x0][0x198] ;  /* 0x0000660000047ab9 */ /* 0x000fe40000000a00 */
[----:B------:R-:W-:Y:S02]  /*00b0*/  UIADD3 UR6, UP0, UR4, 0xf0, URZ ;  /* 0x000000f004067890 */ /* 0x000fe4000ff1e03f */
[----:B------:R-:W-:Y:S02]  /*00c0*/  UIADD3 UR4, UP1, UR4, 0x1f0, URZ ;  /* 0x000001f004047890 */ /* 0x000fe4000ff3e03f */
[----:B------:R-:W-:Y:S02]  /*00d0*/  UIADD3.X UR7, URZ, UR5, URZ, UP0, !UPT ;  /* 0x000000053f077290 */ /* 0x000fe400087fe43f */
[----:B------:R-:W-:-:S07]  /*00e0*/  UIADD3.X UR5, URZ, UR5, URZ, UP1, !UPT ;  /* 0x000000053f057290 */ /* 0x000fce0008ffe43f */
[----:B------:R0:W-:Y:S02]  /*00f0*/  UTMACCTL.PF [UR6] ;  /* 0x00000000060079b9 */ /* 0x0001e40008040000 */
[----:B------:R0:W-:Y:S02]  /*0100*/  UTMACCTL.PF [UR4] ;  /* 0x00000000040079b9 */ /* 0x0001e40008040000 */
[----:B0-----:R-:W-:Y:S01]  /*0110*/  NOP ;  /* 0x0000000000007918 */ /* 0x001fe20000000000 */
.L_x_1:
[----:B------:R-:W-:Y:S05]  /*0120*/  BSYNC B0 ;  /* 0x0000000000007941 */ /* 0x000fea0003800000 */
.L_x_0:
[----:B------:R-:W0:Y:S02]  /*0130*/  SHFL.IDX PT, R7, R0, RZ, 0x1f ;  /* 0x00001fff00077589 */ /* 0x000e2400000e0000 */
[----:B0-----:R-:W-:-:S13]  /*0140*/  ISETP.NE.AND P0, PT, R7, RZ, PT ;  /* 0x000000ff0700720c */ /* 0x001fda0003f05270 */
[----:B------:R-:W-:Y:S05]  /*0150*/  @P0 BRA `(.L_x_2) ;  /* 0x0000000000500947 */ /* 0x000fea0003800000 */
[----:B------:R-:W0:Y:S01]  /*0160*/  S2UR UR8, SR_CgaCtaId ;  /* 0x00000000000879c3 */ /* 0x000e220000008800 */
[----:B------:R-:W-:Y:S01]  /*0170*/  UMOV UR4, 0x400 ;  /* 0x0000040000047882 */ /* 0x000fe20000000000 */
[----:B------:R-:W-:Y:S01]  /*0180*/  UMOV UR5, 0x1 ;  /* 0x0000000100057882 */ /* 0x000fe20000000000 */
[----:B------:R-:W-:Y:S01]  /*0190*/  UMOV UR6, 0x2 ;  /* 0x0000000200067882 */ /* 0x000fe20000000000 */
[----:B------:R-:W-:Y:S01]  /*01a0*/  ELECT P0, URZ, PT ;  /* 0x00000000003f782f */ /* 0x000fe20003800000 */
[----:B------:R-:W-:-:S04]  /*01b0*/  UIADD3 UR6, -UR6, 0x100000, URZ ;  /* 0x0010000006067890 */ /* 0x000fc8000fffe13f */
[----:B------:R-:W-:Y:S02]  /*01c0*/  USHF.L.U32 UR7, UR6, 0xb, URZ ;  /* 0x0000000b06077899 */ /* 0x000fe4000800063f */
[----:B------:R-:W-:Y:S02]  /*01d0*/  USHF.L.U32 UR6, UR6, 0x1, URZ ;  /* 0x0000000106067899 */ /* 0x000fe4000800063f */
[----:B0-----:R-:W-:Y:S02]  /*01e0*/  ULEA UR8, UR8, UR4, 0x18 ;  /* 0x0000000408087291 */ /* 0x001fe4000f8ec03f */
[----:B------:R-:W-:-:S04]  /*01f0*/  UIADD3 UR4, -UR5, 0x100000, URZ ;  /* 0x0010000005047890 */ /* 0x000fc8000fffe13f */
[----:B------:R-:W-:Y:S02]  /*0200*/  USHF.L.U32 UR5, UR4, 0xb, URZ ;  /* 0x0000000b04057899 */ /* 0x000fe4000800063f */
[----:B------:R-:W-:Y:S01]  /*0210*/  USHF.L.U32 UR4, UR4, 0x1, URZ ;  /* 0x0000000104047899 */ /* 0x000fe2000800063f */
[----:B------:R-:W0:Y:S11]  /*0220*/  FENCE.VIEW.ASYNC.S ;  /* 0x00000000000073c6 */ /* 0x000e360000000000 */
[----:B0-----:R0:W1:Y:S01]  /*0230*/  SYNCS.EXCH.64 URZ, [UR8], UR4 ;  /* 0x00000004083f75b2 */ /* 0x0010620008000100 */
[----:B------:R0:W2:Y:S01]  /*0240*/  SYNCS.EXCH.64 URZ, [UR8+0x18], UR6 ;  /* 0x00001806083f75b2 */ /* 0x0000a20008000100 */
[----:B------:R0:W3:Y:S01]  /*0250*/  SYNCS.EXCH.64 URZ, [UR8+0x8], UR4 ;  /* 0x00000804083f75b2 */ /* 0x0000e20008000100 */
[----:B------:R0:W4:Y:S01]  /*0260*/  SYNCS.EXCH.64 URZ, [UR8+0x20], UR6 ;  /* 0x00002006083f75b2 */ /* 0x0001220008000100 */
[----:B------:R0:W0:Y:S01]  /*0270*/  SYNCS.EXCH.64 URZ, [UR8+0x10], UR4 ;  /* 0x00001004083f75b2 */ /* 0x0000220008000100 */
[----:B------:R0:W0:Y:S01]  /*0280*/  SYNCS.EXCH.64 URZ, [UR8+0x28], UR6 ;  /* 0x00002806083f75b2 */ /* 0x0000220008000100 */
[----:B------:R-:W-:Y:S01]  /*0290*/  NOP ;  /* 0x0000000000007918 */ /* 0x000fe20000000000 */
.L_x_2:
[----:B------:R-:W5:Y:S01]  /*02a0*/  SHFL.IDX PT, R3, R0, RZ, 0x1f ;  /* 0x00001fff00037589 */ /* 0x000f6200000e0000 */
[----:B------:R-:W-:Y:S01]  /*02b0*/  SHF.R.S32.HI R4, RZ, 0x1f, R11 ;  /* 0x0000001fff047819 */ /* 0x000fe2000001140b */
[----:B------:R-:W1:Y:S01]  /*02c0*/  S2UR UR12, SR_CTAID.X ;  /* 0x00000000000c79c3 */ /* 0x000e620000002500 */
[----:B------:R-:W-:Y:S01]  /*02d0*/  ELECT P0, URZ, PT ;  /* 0x00000000003f782f */ /* 0x000fe20003800000 */
[----:B------:R1:W2:Y:S01]  /*02e0*/  SHFL.IDX PT, R8, R0, RZ, 0x1f ;  /* 0x00001fff00087589 */ /* 0x0002a200000e0000 */
[----:B------:R-:W-:Y:S02]  /*02f0*/  LEA.HI R4, R4, R11, RZ, 0x7 ;  /* 0x0000000b04047211 */ /* 0x000fe400078f38ff */
[----:B------:R-:W-:Y:S01]  /*0300*/  ELECT P1, URZ, PT ;  /* 0x00000000003f782f */ /* 0x000fe20003820000 */
[----:B------:R-:W-:Y:S01]  /*0310*/  NOP ;  /* 0x0000000000007918 */ /* 0x000fe20000000000 */
[----:B------:R-:W3:Y:S01]  /*0320*/  S2R R16, SR_CTAID.Y ;  /* 0x0000000000107919 */ /* 0x000ee20000002600 */
[----:B------:R-:W-:Y:S01]  /*0330*/  LOP3.LUT R4, R4, 0xffffff80, RZ, 0xc0, !PT ;  /* 0xffffff8004047812 */ /* 0x000fe200078ec0ff */
[----:B0-----:R-:W-:Y:S01]  /*0340*/  ULDC UR4, c[0x0][0x150] ;  /* 0x0000540000047ab9 */ /* 0x001fe20000000800 */
[----:B------:R-:W0:Y:S01]  /*0350*/  LDC R12, c[0x0][0x144] ;  /* 0x00005100ff0c7b82 */ /* 0x000e220000000800 */
[----:B------:R4:W0:Y:S01]  /*0360*/  SHFL.IDX PT, R14, R5, RZ, 0x1f ;  /* 0x00001fff050e7589 */ /* 0x00082200000e0000 */
[----:B------:R-:W-:Y:S01]  /*0370*/  UMOV UR11, 0x80 ;  /* 0x00000080000b7882 */ /* 0x000fe20000000000 */
[----:B------:R-:W-:Y:S01]  /*0380*/  IMAD.IADD R10, R11, 0x1, -R4 ;  /* 0x000000010b0a7824 */ /* 0x000fe200078e0a04 */
[----:B------:R-:W-:Y:S01]  /*0390*/  NOP ;  /* 0x0000000000007918 */ /* 0x000fe20000000000 */
[C---:B------:R-:W-:Y:S01]  /*03a0*/  VIADD R38, R6.reuse, 0xffffffff ;  /* 0xffffffff06267836 */ /* 0x040fe20000000000 */
[----:B------:R-:W-:-:S02]  /*03b0*/  ISETP.NE.AND P5, PT, R6, RZ, PT ;  /* 0x000000ff0600720c */ /* 0x000fc40003fa5270 */
[----:B------:R-:W-:Y:S01]  /*03c0*/  SHF.R.S32.HI R19, RZ, 0x1f, R10 ;  /* 0x0000001fff137819 */ /* 0x000fe2000001140a */
[----:B------:R-:W0:Y:S01]  /*03d0*/  LDC R13, c[0x0][0x140] ;  /* 0x00005000ff0d7b82 */ /* 0x000e220000000800 */
[----:B------:R-:W-:Y:S02]  /*03e0*/  ISETP.GE.U32.AND P6, PT, R38, 0x2, PT ;  /* 0x000000022600780c */ /* 0x000fe40003fc6070 */
[----:B-----5:R-:W-:Y:S02]  /*03f0*/  ISETP.NE.OR P0, PT, R3, RZ, !P0 ;  /* 0x000000ff0300720c */ /* 0x020fe40004705670 */
[----:B------:R-:W-:Y:S02]  /*0400*/  LEA.HI R3, R19, R10, RZ, 0x3 ;  /* 0x0000000a13037211 */ /* 0x000fe400078f18ff */
[----:B-1----:R-:W-:Y:S01]  /*0410*/  I2FP.F32.U32 R4, UR12 ;  /* 0x0000000c00047c45 */ /* 0x002fe20008201000 */
[----:B------:R-:W1:Y:S01]  /*0420*/  LDC R27, c[0x0][0x148] ;  /* 0x00005200ff1b7b82 */ /* 0x000e620000000800 */
[----:B------:R-:W-:-:S02]  /*0430*/  SHF.R.S32.HI R0, RZ, 0x3, R3 ;  /* 0x00000003ff007819 */ /* 0x000fc40000011403 */
[----:B--2---:R-:W-:Y:S01]  /*0440*/  ISETP.NE.OR P1, PT, R8, RZ, !P1 ;  /* 0x000000ff0800720c */ /* 0x004fe20004f25670 */
[----:B------:R-:W-:Y:S01]  /*0450*/  FMUL R9, R4, UR4 ;  /* 0x0000000404097c20 */ /* 0x000fe20008400000 */
[----:B------:R-:W-:Y:S01]  /*0460*/  SHF.R.S32.HI R3, RZ, 0x1f, R3 ;  /* 0x0000001fff037819 */ /* 0x000fe20000011403 */
[----:B------:R-:W-:Y:S01]  /*0470*/  ULDC UR4, c[0x0][0x154] ;  /* 0x0000550000047ab9 */ /* 0x000fe20000000800 */
[----:B------:R-:W-:Y:S01]  /*0480*/  SHF.R.S32.HI R8, RZ, 0x1f, R7 ;  /* 0x0000001fff087819 */ /* 0x000fe20000011407 */
[----:B------:R-:W-:Y:S01]  /*0490*/  VOTEU.ALL UP1, P0 ;  /* 0x00000000003f7886 */ /* 0x000fe20000020000 */
[----:B------:R-:W-:Y:S01]  /*04a0*/  LEA.HI R4, R3, R0, RZ, 0x2 ;  /* 0x0000000003047211 */ /* 0x000fe200078f10ff */
[----:B------:R-:W2:Y:S01]  /*04b0*/  F2I.U32.TRUNC.NTZ R9, R9 ;  /* 0x0000000900097305 */ /* 0x000ea2000020f000 */
[----:B------:R-:W-:Y:S01]  /*04c0*/  LEA.HI R8, R8, R7, RZ, 0x2 ;  /* 0x0000000708087211 */ /* 0x000fe200078f10ff */
[----:B------:R-:W-:Y:S01]  /*04d0*/  VOTEU.ALL UP0, P0 ;  /* 0x00000000003f7886 */ /* 0x000fe20000000000 */
[----:B------:R-:W-:Y:S01]  /*04e0*/  SHF.R.S32.HI R3, RZ, 0x1f, R2 ;  /* 0x0000001fff037819 */ /* 0x000fe20000011402 */
[----:B------:R-:W5:Y:S01]  /*04f0*/  @!UP1 S2UR UR7, SR_CgaCtaId ;  /* 0x00000000000799c3 */ /* 0x000f620000008800 */
[----:B----4-:R-:W-:Y:S01]  /*0500*/  LOP3.LUT R5, R4, 0xfffffffc, RZ, 0xc0, !PT ;  /* 0xfffffffc04057812 */ /* 0x010fe200078ec0ff */
[----:B------:R-:W-:Y:S01]  /*0510*/  VOTEU.ALL UP2, P1 ;  /* 0x00000000003f7886 */ /* 0x000fe20000840000 */
[----:B------:R-:W-:Y:S01]  /*0520*/  LOP3.LUT R8, R8, 0x3ffffffc, RZ, 0xc0, !PT ;  /* 0x3ffffffc08087812 */ /* 0x000fe200078ec0ff */
[----:B------:R-:W-:Y:S01]  /*0530*/  @!UP1 UMOV UR6, 0x400 ;  /* 0x0000040000069882 */ /* 0x000fe20000000000 */
[----:B------:R-:W-:Y:S01]  /*0540*/  LEA.HI R3, R3, R2, RZ, 0x2 ;  /* 0x0000000203037211 */ /* 0x000fe200078f10ff */
[----:B------:R-:W-:Y:S01]  /*0550*/  IMAD.IADD R5, R0, 0x1, -R5 ;  /* 0x0000000100057824 */ /* 0x000fe200078e0a05 */
[----:B------:R-:W-:Y:S01]  /*0560*/  @!UP2 UMOV UR9, 0x400 ;  /* 0x000004000009a882 */ /* 0x000fe20000000000 */
[----:B------:R-:W-:Y:S01]  /*0570*/  IMAD.IADD R8, R7, 0x1, -R8 ;  /* 0x0000000107087824 */ /* 0x000fe200078e0a08 */
[----:B------:R-:W-:Y:S01]  /*0580*/  LOP3.LUT R3, R3, 0xfffffffc, RZ, 0xc0, !PT ;  /* 0xfffffffc03037812 */ /* 0x000fe200078ec0ff */
[----:B------:R-:W4:Y:S01]  /*0590*/  @!UP2 S2UR UR10, SR_CgaCtaId ;  /* 0x00000000000aa9c3 */ /* 0x000f220000008800 */
[----:B--2---:R-:W-:Y:S01]  /*05a0*/  IMAD.MOV R9, RZ, RZ, -R9 ;  /* 0x000000ffff097224 */ /* 0x004fe200078e0a09 */
[----:B------:R-:W-:Y:S01]  /*05b0*/  VOTEU.ALL UP3, P1 ;  /* 0x00000000003f7886 */ /* 0x000fe20000860000 */
[----:B------:R-:W-:Y:S01]  /*05c0*/  IMAD R5, R8, 0x4, R5 ;  /* 0x0000000408057824 */ /* 0x000fe200078e0205 */
[----:B------:R-:W-:Y:S01]  /*05d0*/  VOTEU.ALL UP4, P1 ;  /* 0x00000000003f7886 */ /* 0x000fe20000880000 */
[----:B------:R-:W-:Y:S01]  /*05e0*/  IMAD.IADD R18, R2, 0x1, -R3 ;  /* 0x0000000102127824 */ /* 0x000fe200078e0a03 */
[----:B---3--:R-:W-:Y:S01]  /*05f0*/  I2FP.F32.U32 R2, R16 ;  /* 0x0000001000027245 */ /* 0x008fe20000201000 */
[----:B0-----:R-:W-:Y:S01]  /*0600*/  IMAD R25, R12, R9, UR12 ;  /* 0x0000000c0c197e24 */ /* 0x001fe2000f8e0209 */
[C---:B------:R-:W-:Y:S01]  /*0610*/  LEA.HI R0, R5.reuse, R5, RZ, 0x1 ;  /* 0x0000000505007211 */ /* 0x040fe200078f08ff */
[C---:B------:R-:W-:Y:S01]  /*0620*/  IMAD.SHL.U32 R12, R5.reuse, 0x4, RZ ;  /* 0x00000004050c7824 */ /* 0x040fe200078e00ff */
[----:B------:R-:W-:Y:S01]  /*0630*/  VOTEU.ALL UP5, P1 ;  /* 0x00000000003f7886 */ /* 0x000fe200008a0000 */
[----:B------:R-:W-:Y:S01]  /*0640*/  FMUL R2, R2, UR4 ;  /* 0x0000000402027c20 */ /* 0x000fe20008400000 */
[----:B------:R-:W-:Y:S01]  /*0650*/  LOP3.LUT R0, R0, 0xfffffffe, RZ, 0xc0, !PT ;  /* 0xfffffffe00007812 */ /* 0x000fe200078ec0ff */
[----:B------:R-:W-:Y:S01]  /*0660*/  UMOV UR4, 0x20 ;  /* 0x0000002000047882 */ /* 0x000fe20000000000 */
[----:B-----5:R-:W-:Y:S01]  /*0670*/  @!UP1 ULEA UR8, UR7, UR6, 0x18 ;  /* 0x0000000607089291 */ /* 0x020fe2000f8ec03f */
[----:B------:R-:W-:Y:S01]  /*0680*/  LOP3.LUT R12, R5, 0xc, R12, 0x78, !PT ;  /* 0x0000000c050c7812 */ /* 0x000fe200078e780c */
[----:B------:R-:W-:-:S04]  /*0690*/  @!UP1 UIADD3 UR4, -UR4, 0x100000, URZ ;  /* 0x0010000004049890 */ /* 0x000fc8000fffe13f */
[----:B------:R-:W-:Y:S02]  /*06a0*/  @!UP1 USHF.L.U32 UR5, UR4, 0xb, URZ ;  /* 0x0000000b04059899 */ /* 0x000fe4000800063f */
[----:B------:R-:W-:Y:S01]  /*06b0*/  @!UP1 USHF.L.U32 UR4, UR4, 0x1, URZ ;  /* 0x0000000104049899 */ /* 0x000fe2000800063f */
[----:B------:R-:W-:Y:S01]  /*06c0*/  IMAD.IADD R0, R5, 0x1, -R0 ;  /* 0x0000000105007824 */ /* 0x000fe200078e0a00 */
[----:B------:R-:W0:Y:S01]  /*06d0*/  F2I.U32.TRUNC.NTZ R2, R2 ;  /* 0x0000000200027305 */ /* 0x000e22000020f000 */
[----:B------:R-:W-:-:S04]  /*06e0*/  @!UP2 UIADD3 UR6, -UR11, 0x100000, URZ ;  /* 0x001000000b06a890 */ /* 0x000fc8000fffe13f */
[----:B------:R-:W-:Y:S02]  /*06f0*/  @!UP2 USHF.L.U32 UR7, UR6, 0xb, URZ ;  /* 0x0000000b0607a899 */ /* 0x000fe4000800063f */
[----:B------:R-:W-:Y:S01]  /*0700*/  @!UP2 USHF.L.U32 UR6, UR6, 0x1, URZ ;  /* 0x000000010606a899 */ /* 0x000fe2000800063f */
[----:B------:R-:W-:Y:S01]  /*0710*/  ISETP.EQ.U32.AND P2, PT, R13, 0x1, PT ;  /* 0x000000010d00780c */ /* 0x000fe20003f42070 */
[----:B------:R-:W-:Y:S01]  /*0720*/  VOTEU.ALL UP1, P0 ;  /* 0x00000000003f7886 */ /* 0x000fe20000020000 */
[----:B------:R-:W-:Y:S01]  /*0730*/  ISETP.NE.AND P3, PT, R0, R25, PT ;  /* 0x000000190000720c */ /* 0x000fe20003f65270 */
[----:B------:R-:W-:Y:S01]  /*0740*/  IMAD.MOV.U32 R13, RZ, RZ, 0x1 ;  /* 0x00000001ff0d7424 */ /* 0x000fe200078e00ff */
[----:B----4-:R-:W-:Y:S01]  /*0750*/  @!UP2 ULEA UR9, UR10, UR9, 0x18 ;  /* 0x000000090a09a291 */ /* 0x010fe2000f8ec03f */
[----:B------:R-:W-:Y:S01]  /*0760*/  LOP3.LUT P0, RZ, R10, 0x7, RZ, 0xc0, !PT ;  /* 0x000000070aff7812 */ /* 0x000fe2000780c0ff */
[----:B------:R-:W-:Y:S01]  /*0770*/  VOTEU.ALL UP2, P1 ;  /* 0x00000000003f7886 */ /* 0x000fe20000840000 */
[----:B------:R-:W-:Y:S01]  /*0780*/  ISETP.NE.AND P1, PT, R18, 0x3, PT ;  /* 0x000000031200780c */ /* 0x000fe20003f25270 */
[----:B------:R-:W2:Y:S02]  /*0790*/  FENCE.VIEW.ASYNC.S ;  /* 0x00000000000073c6 */ /* 0x000ea40000000000 */
[----:B--2---:R2:W3:Y:S01]  /*07a0*/  @!UP0 SYNCS.EXCH.64 URZ, [UR8+0x60], UR4 ;  /* 0x00006004083f85b2 */ /* 0x0044e20008000100 */
[----:B------:R-:W-:-:S02]  /*07b0*/  ISETP.LT.U32.AND P0, PT, R12, 0x2, !P0 ;  /* 0x000000020c00780c */ /* 0x000fc40004701070 */
[----:B------:R-:W-:Y:S01]  /*07c0*/  ISETP.EQ.OR P1, PT, R18, RZ, !P1 ;  /* 0x000000ff1200720c */ /* 0x000fe20004f22670 */
[----:B0-----:R-:W-:Y:S01]  /*07d0*/  IMAD.MOV R24, RZ, RZ, -R2 ;  /* 0x000000ffff187224 */ /* 0x001fe200078e0a02 */
[----:B------:R-:W-:Y:S02]  /*07e0*/  R2UR UR15, R14 ;  /* 0x000000000e0f72ca */ /* 0x000fe400000e0000 */
[----:B------:R-:W-:Y:S01]  /*07f0*/  @P3 LEA.HI R0, R12, R12, RZ, 0x1 ;  /* 0x0000000c0c003211 */ /* 0x000fe200078f08ff */
[----:B-1----:R-:W-:Y:S01]  /*0800*/  IMAD R3, R27, R24, R16 ;  /* 0x000000181b037224 */ /* 0x002fe200078e0210 */
[----:B------:R-:W-:Y:S02]  /*0810*/  ISETP.EQ.AND P1, PT, R6, RZ, P1 ;  /* 0x000000ff0600720c */ /* 0x000fe40000f22270 */
[----:B------:R-:W-:Y:S02]  /*0820*/  @P3 SHF.R.S32.HI R0, RZ, 0x1, R0 ;  /* 0x00000001ff003819 */ /* 0x000fe40000011400 */
[----:B------:R-:W-:Y:S01]  /*0830*/  SEL R7, RZ, 0x1, !P1 ;  /* 0x00000001ff077807 */ /* 0x000fe20004800000 */
[----:B------:R2:W0:Y:S01]  /*0840*/  @!UP1 SYNCS.EXCH.64 URZ, [UR8+0x68], UR4 ;  /* 0x00006804083f95b2 */ /* 0x0004220008000100 */
[----:B------:R-:W-:Y:S01]  /*0850*/  @P3 ISETP.NE.AND P4, PT, R0, R3, PT ;  /* 0x000000030000320c */ /* 0x000fe20003f85270 */
[----:B------:R-:W-:Y:S01]  /*0860*/  NOP ;  /* 0x0000000000007918 */ /* 0x000fe20000000000 */
[----:B------:R-:W-:-:S02]  /*0870*/  SEL R0, RZ, 0x1, !P0 ;  /* 0x00000001ff007807 */ /* 0x000fc40004000000 */
[----:B------:R-:W-:Y:S02]  /*0880*/  @P3 SEL R13, RZ, 0x1, P4 ;  /* 0x00000001ff0d3807 */ /* 0x000fe40002000000 */
[----:B------:R-:W-:Y:S02]  /*0890*/  SEL R7, R7, 0x2, P6 ;  /* 0x0000000207077807 */ /* 0x000fe40003000000 */
[----:B------:R-:W-:Y:S01]  /*08a0*/  LOP3.LUT R13, R13, R0, RZ, 0xc0, !PT ;  /* 0x000000000d0d7212 */ /* 0x000fe200078ec0ff */
[----:B------:R2:W1:Y:S01]  /*08b0*/  @!UP2 SYNCS.EXCH.64 URZ, [UR9+0x40], UR6 ;  /* 0x00004006093fa5b2 */ /* 0x0004620008000100 */
[----:B------:R2:W4:Y:S01]  /*08c0*/  @!UP3 SYNCS.EXCH.64 URZ, [UR9+0x48], UR6 ;  /* 0x00004806093fb5b2 */ /* 0x0005220008000100 */
[----:B------:R2:W0:Y:S01]  /*08d0*/  @!UP4 SYNCS.EXCH.64 URZ, [UR9+0x50], UR6 ;  /* 0x00005006093fc5b2 */ /* 0x0004220008000100 */
[----:B------:R2:W0:Y:S01]  /*08e0*/  @!UP5 SYNCS.EXCH.64 URZ, [UR9+0x58], UR6 ;  /* 0x00005806093fd5b2 */ /* 0x0004220008000100 */
[----:B------:R-:W-:Y:S01]  /*08f0*/  NOP ;  /* 0x0000000000007918 */ /* 0x000fe20000000000 */
[----:B--23--:R-:W-:Y:S05]  /*0900*/  @!P2 BRA `(.L_x_3) ;  /* 0x000000000008a947 */ /* 0x00cfea0003800000 */
[----:B01--4-:R-:W-:Y:S01]  /*0910*/  UCGABAR_ARV ;  /* 0x00000000000079c7 */ /* 0x013fe20008000000 */
[----:B------:R-:W-:Y:S05]  /*0920*/  BRA `(.L_x_4) ;  /* 0x0000000000047947 */ /* 0x000fea0003800000 */
.L_x_3:
[----:B01--4-:R-:W-:Y:S01]  /*0930*/  NOP ;  /* 0x0000000000007918 */ /* 0x013fe20000000000 */
.L_x_4:
[----:B------:R-:W-:Y:S01]  /*0940*/  ULDC.64 UR4, c[0x0][0x598] ;  /* 0x0001660000047ab9 */ /* 0x000fe20000000a00 */
[----:B------:R-:W-:Y:S01]  /*0950*/  ULDC.64 UR20, c[0x0][0x208] ;  /* 0x0000820000147ab9 */ /* 0x000fe20000000a00 */
[----:B------:R-:W-:-:S04]  /*0960*/  ISETP.NE.U32.AND P0, PT, RZ, UR4, PT ;  /* 0x00000004ff007c0c */ /* 0x000fc8000bf05070 */
[----:B------:R-:W-:-:S13]  /*0970*/  ISETP.NE.AND.EX P0, PT, RZ, UR5, PT, P0 ;  /* 0x00000005ff007c0c */ /* 0x000fda000bf05300 */
[----:B------:R-:W-:Y:S05]  /*0980*/  @!P0 BRA `(.L_x_5) ;  /* 0x00000000001c8947 */ /* 0x000fea0003800000 */
[----:B------:R-:W0:Y:S02]  /*0990*/  LDC.64 R2, c[0x0][0x598] ;  /* 0x00016600ff027b82 */ /* 0x000e240000000a00 */
[----:B0-----:R-:W2:Y:S02]  /*09a0*/  LDG.E.64 R2, desc[UR20][R2.64] ;  /* 0x0000001402027981 */ /* 0x001ea4000c1e1b00 */
[----:B--2---:R-:W-:-:S04]  /*09b0*/  ISETP.NE.U32.AND P0, PT, R2, RZ, PT ;  /* 0x000000ff0200720c */ /* 0x004fc80003f05070 */
[----:B------:R-:W-:-:S13]  /*09c0*/  ISETP.NE.AND.EX P0, PT, R3, RZ, PT, P0 ;  /* 0x000000ff0300720c */ /* 0x000fda0003f05300 */
[----:B------:R-:W-:Y:S05]  /*09d0*/  @!P0 BRA `(.L_x_5) ;  /* 0x0000000000088947 */ /* 0x000fea0003800000 */
[----:B------:R0:W5:Y:S01]  /*09e0*/  LD.E R14, desc[UR20][R2.64] ;  /* 0x00000014020e7980 */ /* 0x000162000c101900 */
[----:B------:R-:W-:Y:S05]  /*09f0*/  BRA `(.L_x_6) ;  /* 0x0000000000207947 */ /* 0x000fea0003800000 */
.L_x_5:
[----:B------:R-:W-:Y:S02]  /*0a00*/  ULDC.64 UR4, c[0x0][0x588] ;  /* 0x0001620000047ab9 */ /* 0x000fe40000000a00 */
[----:B------:R-:W-:-:S04]  /*0a10*/  ISETP.NE.U32.AND P0, PT, RZ, UR4, PT ;  /* 0x00000004ff007c0c */ /* 0x000fc8000bf05070 */
[----:B------:R-:W-:-:S13]  /*0a20*/  ISETP.NE.AND.EX P0, PT, RZ, UR5, PT, P0 ;  /* 0x00000005ff007c0c */ /* 0x000fda000bf05300 */
[----:B------:R-:W-:Y:S05]  /*0a30*/  @!P0 BRA `(.L_x_7) ;  /* 0x00000000000c8947 */ /* 0x000fea0003800000 */
[----:B------:R-:W0:Y:S02]  /*0a40*/  LDC.64 R14, c[0x0][0x588] ;  /* 0x00016200ff0e7b82 */ /* 0x000e240000000a00 */
[----:B0-----:R1:W5:Y:S01]  /*0a50*/  LDG.E R14, desc[UR20][R14.64] ;  /* 0x000000140e0e7981 */ /* 0x001362000c1e1900 */
[----:B------:R-:W-:Y:S05]  /*0a60*/  BRA `(.L_x_6) ;  /* 0x0000000000047947 */ /* 0x000fea0003800000 */
.L_x_7:
[----:B------:R-:W2:Y:S02]  /*0a70*/  LDC R14, c[0x0][0x580] ;  /* 0x00016000ff0e7b82 */ /* 0x000ea40000000800 */
.L_x_6:
[----:B------:R-:W-:Y:S02]  /*0a80*/  ULDC.64 UR4, c[0x0][0x5a0] ;  /* 0x0001680000047ab9 */ /* 0x000fe40000000a00 */
[----:B------:R-:W-:-:S04]  /*0a90*/  ISETP.NE.U32.AND P0, PT, RZ, UR4, PT ;  /* 0x00000004ff007c0c */ /* 0x000fc8000bf05070 */
[----:B------:R-:W-:-:S13]  /*0aa0*/  ISETP.NE.AND.EX P0, PT, RZ, UR5, PT, P0 ;  /* 0x00000005ff007c0c */ /* 0x000fda000bf05300 */
[----:B------:R-:W-:Y:S05]  /*0ab0*/  @!P0 BRA `(.L_x_8) ;  /* 0x00000000001c8947 */ /* 0x000fea0003800000 */
[----:B0-----:R-:W0:Y:S02]  /*0ac0*/  LDC.64 R2, c[0x0][0x5a0] ;  /* 0x00016800ff027b82 */ /* 0x001e240000000a00 */
[----:B0-----:R-:W3:Y:S02]  /*0ad0*/  LDG.E.64 R2, desc[UR20][R2.64] ;  /* 0x0000001402027981 */ /* 0x001ee4000c1e1b00 */
[----:B---3--:R-:W-:-:S04]  /*0ae0*/  ISETP.NE.U32.AND P0, PT, R2, RZ, PT ;  /* 0x000000ff0200720c */ /* 0x008fc80003f05070 */
[----:B------:R-:W-:-:S13]  /*0af0*/  ISETP.NE.AND.EX P0, PT, R3, RZ, PT, P0 ;  /* 0x000000ff0300720c */ /* 0x000fda0003f05300 */
[----:B------:R-:W-:Y:S05]  /*0b00*/  @!P0 BRA `(.L_x_8) ;  /* 0x0000000000088947 */ /* 0x000fea0003800000 */
[----:B-1----:R0:W5:Y:S01]  /*0b10*/  LD.E R15, desc[UR20][R2.64] ;  /* 0x00000014020f7980 */ /* 0x002162000c101900 */
[----:B------:R-:W-:Y:S05]  /*0b20*/  BRA `(.L_x_9) ;  /* 0x0000000000207947 */ /* 0x000fea0003800000 */
.L_x_8:
[----:B------:R-:W-:Y:S02]  /*0b30*/  ULDC.64 UR4, c[0x0][0x590] ;  /* 0x0001640000047ab9 */ /* 0x000fe40000000a00 */
[----:B------:R-:W-:-:S04]  /*0b40*/  ISETP.NE.U32.AND P0, PT, RZ, UR4, PT ;  /* 0x00000004ff007c0c */ /* 0x000fc8000bf05070 */
[----:B------:R-:W-:-:S13]  /*0b50*/  ISETP.NE.AND.EX P0, PT, RZ, UR5, PT, P0 ;  /* 0x00000005ff007c0c */ /* 0x000fda000bf05300 */
[----:B------:R-:W-:Y:S05]  /*0b60*/  @!P0 BRA `(.L_x_10) ;  /* 0x00000000000c8947 */ /* 0x000fea0003800000 */
[----:B0-----:R-:W1:Y:S02]  /*0b70*/  LDC.64 R2, c[0x0][0x590] ;  /* 0x00016400ff027b82 */ /* 0x001e640000000a00 */
[----:B-1----:R1:W5:Y:S01]  /*0b80*/  LDG.E R15, desc[UR20][R2.64] ;  /* 0x00000014020f7981 */ /* 0x002362000c1e1900 */
[----:B------:R-:W-:Y:S05]  /*0b90*/  BRA `(.L_x_9) ;  /* 0x0000000000047947 */ /* 0x000fea0003800000 */
.L_x_10:
[----:B-1----:R-:W3:Y:S02]  /*0ba0*/  LDC R15, c[0x0][0x584] ;  /* 0x00016100ff0f7b82 */ /* 0x002ee40000000800 */
.L_x_9:
[----:B------:R-:W4:Y:S01]  /*0bb0*/  LDC R0, c[0x0][0x65c] ;  /* 0x00019700ff007b82 */ /* 0x000f220000000800 */
[----:B------:R-:W-:Y:S01]  /*0bc0*/  ULDC UR8, c[0x0][0x28c] ;  /* 0x0000a30000087ab9 */ /* 0x000fe20000000800 */
[----:B------:R-:W-:Y:S01]  /*0bd0*/  ISETP.NE.AND P0, PT, R6, 0x2, PT ;  /* 0x000000020600780c */ /* 0x000fe20003f05270 */
[----:B------:R-:W-:Y:S01]  /*0be0*/  UIADD3 UR8, UR8, 0x1f, URZ ;  /* 0x0000001f08087890 */ /* 0x000fe2000fffe03f */
[----:B------:R-:W-:Y:S01]  /*0bf0*/  IMAD.U32 R4, RZ, RZ, UR12 ;  /* 0x0000000cff047e24 */ /* 0x000fe2000f8e00ff */
[----:B------:R-:W-:Y:S01]  /*0c00*/  UMOV UR5, URZ ;  /* 0x0000003f00057c82 */ /* 0x000fe20008000000 */
[----:B------:R-:W-:Y:S01]  /*0c10*/  UMOV UR4, URZ ;  /* 0x0000003f00047c82 */ /* 0x000fe20008000000 */
[----:B------:R-:W-:-:S04]  /*0c20*/  USHF.R.S32.HI UR9, URZ, 0x1f, UR8 ;  /* 0x0000001f3f097899 */ /* 0x000fc80008011408 */
[----:B------:R-:W-:-:S04]  /*0c30*/  ULEA.HI UR9, UR9, UR8, URZ, 0x5 ;  /* 0x0000000809097291 */ /* 0x000fc8000f8f283f */
[----:B------:R-:W-:Y:S01]  /*0c40*/  USHF.R.S32.HI UR13, URZ, 0x5, UR9 ;  /* 0x000000053f0d7899 */ /* 0x000fe20008011409 */
[----:B----4-:R-:W-:-:S13]  /*0c50*/  ISETP.NE.AND P4, PT, R0, 0x1, PT ;  /* 0x000000010000780c */ /* 0x010fda0003f85270 */
[----:B01----:R-:W0:Y:S01]  /*0c60*/  @P4 LDC R3, c[0x0][0x10] ;  /* 0x00000400ff034b82 */ /* 0x003e220000000800 */
[----:B------:R-:W-:Y:S02]  /*0c70*/  @P4 IMAD.MOV.U32 R17, RZ, RZ, RZ ;  /* 0x000000ffff114224 */ /* 0x000fe400078e00ff */
[----:B------:R-:W-:-:S05]  /*0c80*/  @P4 IMAD.MOV.U32 R5, RZ, RZ, RZ ;  /* 0x000000ffff054224 */ /* 0x000fca00078e00ff */
[----:B------:R-:W1:Y:S01]  /*0c90*/  @!P4 LDC R9, c[0x0][0xc] ;  /* 0x00000300ff09cb82 */ /* 0x000e620000000800 */
[----:B------:R-:W-:Y:S01]  /*0ca0*/  ULDC UR6, c[0x0][0xc] ;  /* 0x0000030000067ab9 */ /* 0x000fe20000000800 */
[----:B------:R-:W-:Y:S02]  /*0cb0*/  ULDC UR7, c[0x0][0x10] ;  /* 0x0000040000077ab9 */ /* 0x000fe40000000800 */
[----:B------:R-:W-:-:S04]  /*0cc0*/  UIMAD.WIDE.U32 UR6, UR6, UR7, URZ ;  /* 0x00000007060672a5 */ /* 0x000fc8000f8e003f */
[----:B------:R-:W4:Y:S01]  /*0cd0*/  LDC R8, c[0x0][0x14] ;  /* 0x00000500ff087b82 */ /* 0x000f220000000800 */
[----:B0-----:R-:W-:-:S04]  /*0ce0*/  @P4 IMAD.WIDE.U32 R2, R3, UR12, R16 ;  /* 0x0000000c03024c25 */ /* 0x001fc8000f8e0010 */
[----:B------:R-:W-:Y:S02]  /*0cf0*/  @P4 IMAD.IADD R3, R3, 0x1, R5 ;  /* 0x0000000103034824 */ /* 0x000fe400078e0205 */
[----:B------:R-:W-:Y:S02]  /*0d00*/  IMAD.MOV.U32 R5, RZ, RZ, RZ ;  /* 0x000000ffff057224 */ /* 0x000fe400078e00ff */
[----:B-1----:R-:W-:-:S04]  /*0d10*/  @!P4 IMAD.WIDE.U32 R4, R16, R9, R4 ;  /* 0x000000091004c225 */ /* 0x002fc800078e0004 */
[----:B------:R-:W-:Y:S02]  /*0d20*/  @!P4 IMAD.MOV.U32 R2, RZ, RZ, R4 ;  /* 0x000000ffff02c224 */ /* 0x000fe400078e0004 */
[C---:B----4-:R-:W-:Y:S02]  /*0d30*/  IMAD R21, R8.reuse, UR7, RZ ;  /* 0x0000000708157c24 */ /* 0x050fe4000f8e02ff */
[----:B------:R-:W-:Y:S01]  /*0d40*/  IMAD.WIDE.U32 R8, R8, UR6, RZ ;  /* 0x0000000608087c25 */ /* 0x000fe2000f8e00ff */
[----:B------:R-:W-:-:S03]  /*0d50*/  ULDC.64 UR6, c[0x0][0x650] ;  /* 0x0001940000067ab9 */ /* 0x000fc60000000a00 */
[----:B------:R-:W-:Y:S02]  /*0d60*/  @!P4 IMAD.MOV.U32 R3, RZ, RZ, R5 ;  /* 0x000000ffff03c224 */ /* 0x000fe400078e0005 */
[----:B------:R-:W-:Y:S01]  /*0d70*/  IMAD.IADD R0, R9, 0x1, R21 ;  /* 0x0000000109007824 */ /* 0x000fe200078e0215 */
[----:B------:R-:W-:Y:S06]  /*0d80*/  @P0 BRA `(.L_x_11) ;  /* 0x0000000000200947 */ /* 0x000fec0003800000 */
[----:B------:R-:W-:Y:S01]  /*0d90*/  UISETP.GE.U32.AND UP0, UPT, UR13, 0x3, UPT ;  /* 0x000000030d00788c */ /* 0x000fe2000bf06070 */
[----:B------:R-:W-:Y:S01]  /*0da0*/  IADD3 R2, P0, R2, R8, RZ ;  /* 0x0000000802027210 */ /* 0x000fe20007f1e0ff */
[----:B------:R-:W-:-:S04]  /*0db0*/  UIMAD.WIDE.U32 UR4, UR13, -0x55555555, URZ ;  /* 0xaaaaaaab0d0478a5 */ /* 0x000fc8000f8e003f */
[----:B------:R-:W-:Y:S01]  /*0dc0*/  USHF.R.U32.HI UR5, URZ, 0x1, UR5 ;  /* 0x000000013f057899 */ /* 0x000fe20008011605 */
[----:B------:R-:W-:Y:S02]  /*0dd0*/  IMAD.X R3, R0, 0x1, R3, P0 ;  /* 0x0000000100037824 */ /* 0x000fe400000e0603 */
[----:B------:R-:W-:Y:S02]  /*0de0*/  UMOV UR4, URZ ;  /* 0x0000003f00047c82 */ /* 0x000fe40008000000 */
[----:B------:R-:W-:Y:S02]  /*0df0*/  @UP0 ULOP3.LUT UR4, UR5, 0x1, URZ, 0xc0, !UPT ;  /* 0x0000000105040892 */ /* 0x000fe4000f8ec03f */
[----:B------:R-:W-:-:S12]  /*0e00*/  UIMAD UR5, UR5, -0x3, UR13 ;  /* 0xfffffffd050578a4 */ /* 0x000fd8000f8e020d */
.L_x_11:
[----:B------:R-:W-:Y:S01]  /*0e10*/  ISETP.GE.U32.AND P0, PT, R2, UR6, PT ;  /* 0x0000000602007c0c */ /* 0x000fe2000bf06070 */
[----:B------:R-:W-:Y:S01]  /*0e20*/  IMAD.MOV.U32 R6, RZ, RZ, -0x1 ;  /* 0xffffffffff067424 */ /* 0x000fe200078e00ff */
[----:B------:R-:W-:Y:S01]  /*0e30*/  PRMT R20, RZ, 0x7610, R20 ;  /* 0x00007610ff147816 */ /* 0x000fe20000000014 */
[----:B------:R-:W-:Y:S01]  /*0e40*/  IMAD.MOV.U32 R4, RZ, RZ, -0x1 ;  /* 0xffffffffff047424 */ /* 0x000fe200078e00ff */
[----:B------:R-:W-:Y:S01]  /*0e50*/  ISETP.GE.U32.AND.EX P0, PT, R3, UR7, PT, P0 ;  /* 0x0000000703007c0c */ /* 0x000fe2000bf06100 */
[----:B------:R-:W-:-:S12]  /*0e60*/  IMAD.MOV.U32 R5, RZ, RZ, -0x1 ;  /* 0xffffffffff057424 */ /* 0x000fd800078e00ff */
[----:B------:R-:W-:Y:S05]  /*0e70*/  @P0 BRA `(.L_x_12) ;  /* 0x0000000400240947 */ /* 0x000fea0003800000 */
[----:B------:R-:W0:Y:S01]  /*0e80*/  LDC.64 R30, c[0x0][0x628] ;  /* 0x00018a00ff1e7b82 */ /* 0x000e220000000a00 */
[----:B------:R-:W-:Y:S02]  /*0e90*/  IMAD.MOV.U32 R4, RZ, RZ, R2 ;  /* 0x000000ffff047224 */ /* 0x000fe400078e0002 */
[----:B------:R-:W-:-:S05]  /*0ea0*/  IMAD.MOV.U32 R5, RZ, RZ, R3 ;  /* 0x000000ffff057224 */ /* 0x000fca00078e0003 */
[----:B------:R-:W1:Y:S08]  /*0eb0*/  LDC R6, c[0x0][0x630] ;  /* 0x00018c00ff067b82 */ /* 0x000e700000000800 */
[----:B------:R-:W4:Y:S01]  /*0ec0*/  LDC.64 R32, c[0x0][0x620] ;  /* 0x00018800ff207b82 */ /* 0x000f220000000a00 */
[----:B0-----:R-:W-:-:S04]  /*0ed0*/  ISETP.NE.U32.AND P0, PT, R30, RZ, PT ;  /* 0x000000ff1e00720c */ /* 0x001fc80003f05070 */
[----:B------:R-:W-:-:S13]  /*0ee0*/  ISETP.NE.AND.EX P0, PT, R31, RZ, PT, P0 ;  /* 0x000000ff1f00720c */ /* 0x000fda0003f05300 */
[----:B-1--4-:R-:W-:Y:S05]  /*0ef0*/  @!P0 BRA `(.L_x_13) ;  /* 0x0000000000288947 */ /* 0x012fea0003800000 */
[----:B------:R-:W0:Y:S02]  /*0f00*/  LDC R23, c[0x0][0x634] ;  /* 0x00018d00ff177b82 */ /* 0x000e240000000800 */
[----:B0-----:R-:W-:-:S05]  /*0f10*/  IADD3 R23, P0, R2, R23, RZ ;  /* 0x0000001702177210 */ /* 0x001fca0007f1e0ff */
[----:B------:R-:W-:-:S04]  /*0f20*/  IMAD.X R29, RZ, RZ, R3, P0 ;  /* 0x000000ffff1d7224 */ /* 0x000fc800000e0603 */
[----:B------:R-:W-:-:S04]  /*0f30*/  IMAD.WIDE.U32 R4, R29, R30, RZ ;  /* 0x0000001e1d047225 */ /* 0x000fc800078e00ff */
[----:B------:R-:W-:-:S04]  /*0f40*/  IMAD.WIDE.U32 R20, P0, R23, R31, R4 ;  /* 0x0000001f17147225 */ /* 0x000fc80007800004 */
[----:B------:R-:W-:-:S04]  /*0f50*/  IMAD.WIDE.U32 R4, R23, R30, RZ ;  /* 0x0000001e17047225 */ /* 0x000fc800078e00ff */
[----:B------:R-:W-:Y:S01]  /*0f60*/  IMAD.X R23, RZ, RZ, RZ, P0 ;  /* 0x000000ffff177224 */ /* 0x000fe200000e06ff */
[----:B------:R-:W-:Y:S01]  /*0f70*/  IADD3 RZ, P0, R5, R20, RZ ;  /* 0x0000001405ff7210 */ /* 0x000fe20007f1e0ff */
[----:B------:R-:W-:-:S04]  /*0f80*/  IMAD.MOV.U32 R22, RZ, RZ, R21 ;  /* 0x000000ffff167224 */ /* 0x000fc800078e0015 */
[----:B------:R-:W-:-:S08]  /*0f90*/  IMAD.WIDE.U32.X R4, R29, R31, R22, P0 ;  /* 0x0000001f1d047225 */ /* 0x000fd000000e0416 */
.L_x_13:
[----:B------:R-:W0:Y:S01]  /*0fa0*/  LDC.64 R34, c[0x0][0x640] ;  /* 0x00019000ff227b82 */ /* 0x000e220000000a00 */
[-CC-:B------:R-:W-:Y:S01]  /*0fb0*/  SHF.R.U64 R36, R4, R6.reuse, R5.reuse ;  /* 0x0000000604247219 */ /* 0x180fe20000001205 */
[----:B------:R-:W-:Y:S01]  /*0fc0*/  IMAD.MOV.U32 R39, RZ, RZ, 0x1 ;  /* 0x00000001ff277424 */ /* 0x000fe200078e00ff */
[----:B------:R-:W-:Y:S02]  /*0fd0*/  SHF.R.U32.HI R4, RZ, R6, R5 ;  /* 0x00000006ff047219 */ /* 0x000fe40000011605 */
[----:B------:R-:W-:-:S03]  /*0fe0*/  IADD3 R21, P0, RZ, -R36, RZ ;  /* 0x80000024ff157210 */ /* 0x000fc60007f1e0ff */
[----:B------:R-:W1:Y:S02]  /*0ff0*/  LDC R20, c[0x0][0x618] ;  /* 0x00018600ff147b82 */ /* 0x000e640000000800 */
[----:B------:R-:W-:-:S04]  /*1000*/  IMAD.X R5, RZ, RZ, ~R4, P0 ;  /* 0x000000ffff057224 */ /* 0x000fc800000e0e04 */
[-C--:B------:R-:W-:Y:S02]  /*1010*/  IMAD R6, R5, R32.reuse, RZ ;  /* 0x0000002005067224 */ /* 0x080fe400078e02ff */
[----:B------:R-:W4:Y:S01]  /*1020*/  LDC R23, c[0x0][0x608] ;  /* 0x00018200ff177b82 */ /* 0x000f220000000800 */
[----:B------:R-:W-:-:S04]  /*1030*/  IMAD.WIDE.U32 R4, R21, R32, R2 ;  /* 0x0000002015047225 */ /* 0x000fc800078e0002 */
[----:B------:R-:W-:-:S03]  /*1040*/  IMAD R21, R21, R33, R6 ;  /* 0x0000002115157224 */ /* 0x000fc600078e0206 */
[----:B------:R-:W2:Y:S01]  /*1050*/  LDC R26, c[0x0][0x658] ;  /* 0x00019600ff1a7b82 */ /* 0x000ea20000000800 */
[----:B------:R-:W-:Y:S01]  /*1060*/  IMAD.IADD R5, R5, 0x1, R21 ;  /* 0x0000000105057824 */ /* 0x000fe200078e0215 */
[----:B0-----:R-:W-:Y:S01]  /*1070*/  ISETP.NE.U32.AND P0, PT, R34, RZ, PT ;  /* 0x000000ff2200720c */ /* 0x001fe20003f05070 */
[----:B------:R-:W-:-:S03]  /*1080*/  IMAD.MOV.U32 R21, RZ, RZ, -0x1 ;  /* 0xffffffffff157424 */ /* 0x000fc600078e00ff */
[----:B------:R-:W-:Y:S02]  /*1090*/  ISETP.NE.AND.EX P0, PT, R35, RZ, PT, P0 ;  /* 0x000000ff2300720c */ /* 0x000fe40003f05300 */
[----:B------:R-:W0:Y:S01]  /*10a0*/  LDC R33, c[0x0][0x600] ;  /* 0x00018000ff217b82 */ /* 0x000e220000000800 */
[-CC-:B-1----:R-:W-:Y:S02]  /*10b0*/  SHF.R.U64 R31, R4, R20.reuse, R5.reuse ;  /* 0x00000014041f7219 */ /* 0x182fe40000001205 */
[----:B------:R-:W-:-:S05]  /*10c0*/  SHF.R.U32.HI R4, RZ, R20, R5 ;  /* 0x00000014ff047219 */ /* 0x000fca0000011605 */
[----:B------:R-:W1:Y:S01]  /*10d0*/  LDC R28, c[0x0][0x648] ;  /* 0x00019200ff1c7b82 */ /* 0x000e620000000800 */
[-CC-:B----4-:R-:W-:Y:S02]  /*10e0*/  SHF.R.U64 R41, R31, R23.reuse, R4.reuse ;  /* 0x000000171f297219 */ /* 0x190fe40000001204 */
[----:B------:R-:W-:-:S05]  /*10f0*/  SHF.R.U32.HI R5, RZ, R23, R4 ;  /* 0x00000017ff057219 */ /* 0x000fca0000011604 */
[----:B------:R-:W4:Y:S01]  /*1100*/  LDC R37, c[0x0][0x638] ;  /* 0x00018e00ff257b82 */ /* 0x000f220000000800 */
[-C--:B--2---:R-:W-:Y:S02]  /*1110*/  SHF.L.U32 R4, R21, R26.reuse, RZ ;  /* 0x0000001a15047219 */ /* 0x084fe400000006ff */
[--C-:B------:R-:W-:Y:S02]  /*1120*/  SHF.R.U64 R32, R41, R26, R5.reuse ;  /* 0x0000001a29207219 */ /* 0x100fe40000001205 */
[----:B------:R-:W-:Y:S02]  /*1130*/  LOP3.LUT R6, RZ, R4, RZ, 0x33, !PT ;  /* 0x00000004ff067212 */ /* 0x000fe400078e33ff */
[----:B------:R-:W-:Y:S01]  /*1140*/  SHF.R.U32.HI R5, RZ, R26, R5 ;  /* 0x0000001aff057219 */ /* 0x000fe20000011605 */
[----:B------:R-:W2:Y:S01]  /*1150*/  LDC R30, c[0x0][0x610] ;  /* 0x00018400ff1e7b82 */ /* 0x000ea20000000800 */
[----:B------:R-:W-:Y:S01]  /*1160*/  IMAD.MOV.U32 R4, RZ, RZ, R32 ;  /* 0x000000ffff047224 */ /* 0x000fe200078e0020 */
[----:B------:R-:W-:Y:S06]  /*1170*/  @!P0 BRA `(.L_x_14) ;  /* 0x0000000000288947 */ /* 0x000fec0003800000 */
[----:B------:R-:W3:Y:S02]  /*1180*/  LDC R23, c[0x0][0x64c] ;  /* 0x00019300ff177b82 */ /* 0x000ee40000000800 */
[----:B---3--:R-:W-:-:S05]  /*1190*/  IADD3 R23, P0, R32, R23, RZ ;  /* 0x0000001720177210 */ /* 0x008fca0007f1e0ff */
        /* <DEDUP_REMOVED lines=8> */
.L_x_14:
[----:B-1----:R-:W-:Y:S01]  /*1220*/  SHF.R.U64 R17, R4, R28, R5 ;  /* 0x0000001c04117219 */ /* 0x002fe20000001205 */
[----:B------:R-:W-:Y:S01]  /*1230*/  @P4 IMAD R25, R27, R24, R16 ;  /* 0x000000181b194224 */ /* 0x000fe200078e0210 */
[----:B------:R-:W-:Y:S02]  /*1240*/  SHF.L.U32 R4, R39, R26, RZ ;  /* 0x0000001a27047219 */ /* 0x000fe400000006ff */
[----:B------:R-:W-:Y:S01]  /*1250*/  LOP3.LUT R5, R41, R6, RZ, 0xc0, !PT ;  /* 0x0000000629057212 */ /* 0x000fe200078ec0ff */
[----:B0-----:R-:W-:Y:S02]  /*1260*/  VIADD R6, R33, 0xffffffff ;  /* 0xffffffff21067836 */ /* 0x001fe40000000000 */
[----:B------:R-:W-:Y:S02]  /*1270*/  IMAD.MOV R20, RZ, RZ, -R17 ;  /* 0x000000ffff147224 */ /* 0x000fe400078e0a11 */
[----:B------:R-:W-:Y:S01]  /*1280*/  IMAD R16, R4, R17, R5 ;  /* 0x0000001104107224 */ /* 0x000fe200078e0205 */
[----:B------:R-:W-:Y:S01]  /*1290*/  LOP3.LUT R5, R31, R6, RZ, 0xc0, !PT ;  /* 0x000000061f057212 */ /* 0x000fe200078ec0ff */
[----:B----4-:R-:W-:-:S02]  /*12a0*/  IMAD R4, R20, R37, R32 ;  /* 0x0000002514047224 */ /* 0x010fc400078e0220 */
[----:B--2---:R-:W-:Y:S02]  /*12b0*/  IMAD R6, R16, R30, R25 ;  /* 0x0000001e10067224 */ /* 0x004fe400078e0219 */
[----:B------:R-:W-:Y:S02]  /*12c0*/  IMAD R5, R4, R33, R5 ;  /* 0x0000002104057224 */ /* 0x000fe400078e0205 */
[----:B------:R-:W-:-:S03]  /*12d0*/  IMAD.MOV.U32 R20, RZ, RZ, 0x1 ;  /* 0x00000001ff147424 */ /* 0x000fc600078e00ff */
[----:B------:R-:W-:Y:S02]  /*12e0*/  SEL R4, R5, R6, !P4 ;  /* 0x0000000605047207 */ /* 0x000fe40006000000 */
[----:B------:R-:W-:Y:S01]  /*12f0*/  SEL R6, R6, R5, !P4 ;  /* 0x0000000506067207 */ /* 0x000fe20006000000 */
[----:B------:R-:W-:-:S07]  /*1300*/  IMAD.MOV.U32 R5, RZ, RZ, R36 ;  /* 0x000000ffff057224 */ /* 0x000fce00078e0024 */
.L_x_12:
[----:B------:R-:W-:Y:S05]  /*1310*/  @!P2 BRA `(.L_x_15) ;  /* 0x00000000000ca947 */ /* 0x000fea0003800000 */
[----:B------:R-:W-:Y:S01]  /*1320*/  UCGABAR_WAIT ;  /* 0x0000000000007dc7 */ /* 0x000fe20008000000 */
[----:B------:R-:W-:Y:S01]  /*1330*/  CCTL.IVALL ;  /* 0x00000000ff00798f */ /* 0x000fe20002000000 */
[----:B------:R-:W-:Y:S05]  /*1340*/  BRA `(.L_x_16) ;  /* 0x0000000000047947 */ /* 0x000fea0003800000 */
.L_x_15:
[----:B------:R-:W-:Y:S06]  /*1350*/  BAR.SYNC.DEFER_BLOCKING 0x0 ;  /* 0x0000000000007b1d */ /* 0x000fec0000010000 */
.L_x_16:
[----:B------:R-:W-:Y:S05]  /*1360*/  @!P5 BRA `(.L_x_17) ;  /* 0x0000004000c8d947 */ /* 0x000fea0003800000 */
[----:B------:R-:W-:-:S13]  /*1370*/  ISETP.GT.U32.AND P0, PT, R38, 0x1, PT ;  /* 0x000000012600780c */ /* 0x000fda0003f04070 */
[----:B------:R-:W-:Y:S05]  /*1380*/  @P0 EXIT ;  /* 0x000000000000094d */ /* 0x000fea0003800000 */
.L_x_18:
[----:B------:R-:W-:-:S08]  /*1390*/  NOP ;  /* 0x0000000000007918 */ /* 0x000fd00000000000 */
[----:B------:R-:W0:Y:S02]  /*13a0*/  USETMAXREG.TRY_ALLOC.CTAPOOL UP0, 0xe8 ;  /* 0x000000e8000079c8 */ /* 0x000e240008000600 */
[----:B0-----:R-:W-:-:S13]  /*13b0*/  PLOP3.LUT P0, PT, PT, PT, UP0, 0x80, 0x0 ;  /* 0x000000000000781c */ /* 0x001fda0003f0f008 */
[----:B------:R-:W-:Y:S05]  /*13c0*/  @!P0 BRA `(.L_x_18) ;  /* 0xfffffffc00f08947 */ /* 0x000fea000383ffff */
[----:B------:R-:W-:-:S13]  /*13d0*/  LOP3.LUT P0, RZ, R20, 0xff, RZ, 0xc0, !PT ;  /* 0x000000ff14ff7812 */ /* 0x000fda000780c0ff */
[----:B------:R-:W-:Y:S05]  /*13e0*/  @!P0 EXIT ;  /* 0x000000000000894d */ /* 0x000fea0003800000 */
[----:B------:R-:W0:Y:S01]  /*13f0*/  S2UR UR6, SR_CgaCtaId ;  /* 0x00000000000679c3 */ /* 0x000e220000008800 */
[CC--:B------:R-:W-:Y:S01]  /*1400*/  LEA.HI R11, R19.reuse, R10.reuse, RZ, 0x2 ;  /* 0x0000000a130b7211 */ /* 0x0c0fe200078f10ff */
[----:B------:R-:W-:Y:S01]  /*1410*/  UIADD3 UR7, UR15, -0x1, URZ ;  /* 0xffffffff0f077890 */ /* 0x000fe2000fffe03f */
[----:B------:R-:W-:Y:S01]  /*1420*/  LEA.HI R19, R19, R10, RZ, 0x5 ;  /* 0x0000000a13137211 */ /* 0x000fe200078f28ff */
[----:B------:R-:W-:Y:S01]  /*1430*/  UMOV UR12, 0x400 ;  /* 0x00000400000c7882 */ /* 0x000fe20000000000 */
[--C-:B------:R-:W-:Y:S01]  /*1440*/  SHF.R.S32.HI R16, RZ, 0x2, R11.reuse ;  /* 0x00000002ff107819 */ /* 0x100fe2000001140b */
[----:B------:R-:W-:Y:S01]  /*1450*/  UISETP.LT.AND UP0, UPT, UR13, 0x1, UPT ;  /* 0x000000010d00788c */ /* 0x000fe2000bf01270 */
[----:B------:R-:W-:Y:S01]  /*1460*/  SHF.R.S32.HI R17, RZ, 0x1f, R11 ;  /* 0x0000001fff117819 */ /* 0x000fe2000001140b */
[----:B------:R-:W-:Y:S01]  /*1470*/  USHF.L.U32 UR22, UR13, 0x1, URZ ;  /* 0x000000010d167899 */ /* 0x000fe2000800063f */
[----:B------:R-:W-:Y:S01]  /*1480*/  SHF.R.S32.HI R19, RZ, 0x5, R19 ;  /* 0x00000005ff137819 */ /* 0x000fe20000011413 */
[----:B------:R-:W-:Y:S01]  /*1490*/  USEL UR14, UR13, 0x1, UP0 ;  /* 0x000000010d0e7887 */ /* 0x000fe20008000000 */
[----:B------:R-:W-:Y:S01]  /*14a0*/  LEA.HI R17, R17, R16, RZ, 0x3 ;  /* 0x0000001011117211 */ /* 0x000fe200078f18ff */
[----:B------:R-:W-:Y:S01]  /*14b0*/  UISETP.NE.AND UP0, UPT, UR7, URZ, UPT ;  /* 0x0000003f0700728c */ /* 0x000fe2000bf05270 */
[----:B------:R-:W-:Y:S01]  /*14c0*/  LOP3.LUT R11, R11, 0xfffffffc, RZ, 0xc0, !PT ;  /* 0xfffffffc0b0b7812 */ /* 0x000fe200078ec0ff */
[----:B------:R-:W-:Y:S01]  /*14d0*/  UIADD3 UR14, -UR14, UR13, URZ ;  /* 0x0000000d0e0e7290 */ /* 0x000fe2000fffe13f */
[----:B------:R-:W-:Y:S01]  /*14e0*/  LOP3.LUT R17, R17, 0xfffffff8, RZ, 0xc0, !PT ;  /* 0xfffffff811117812 */ /* 0x000fe200078ec0ff */
[----:B------:R-:W-:Y:S01]  /*14f0*/  USEL UR9, URZ, 0x1, UP0 ;  /* 0x000000013f097887 */ /* 0x000fe20008000000 */
[----:B------:R-:W-:Y:S01]  /*1500*/  LOP3.LUT R86, R7, 0x1, RZ, 0xfc, !PT ;  /* 0x0000000107567812 */ /* 0x000fe200078efcff */
[----:B------:R-:W-:-:S02]  /*1510*/  IMAD.IADD R20, R10, 0x1, -R11 ;  /* 0x000000010a147824 */ /* 0x000fc400078e0a0b */
[----:B------:R-:W-:Y:S02]  /*1520*/  IMAD.IADD R16, R16, 0x1, -R17 ;  /* 0x0000000110107824 */ /* 0x000fe400078e0a11 */
[----:B------:R-:W-:Y:S01]  /*1530*/  IMAD.U32 R87, RZ, RZ, UR9 ;  /* 0x00000009ff577e24 */ /* 0x000fe2000f8e00ff */
[----:B0-----:R-:W-:Y:S02]  /*1540*/  ULEA UR12, UR6, UR12, 0x18 ;  /* 0x0000000c060c7291 */ /* 0x001fe4000f8ec03f */
[--C-:B------:R-:W-:Y:S01]  /*1550*/  SHF.R.S32.HI R17, RZ, 0x1f, R16.reuse ;  /* 0x0000001fff117819 */ /* 0x100fe20000011410 */
[----:B------:R-:W-:Y:S01]  /*1560*/  USHF.L.U32 UR6, UR7, 0x3, URZ ;  /* 0x0000000307067899 */ /* 0x000fe2000800063f */
[C-C-:B------:R-:W-:Y:S01]  /*1570*/  IMAD R21, R19.reuse, -0x10, -R16.reuse ;  /* 0xfffffff013157824 */ /* 0x140fe200078e0a10 */
[----:B------:R-:W-:Y:S02]  /*1580*/  UIADD3 UR7, UR12, 0x100, URZ ;  /* 0x000001000c077890 */ /* 0x000fe4000fffe03f */
[----:B------:R-:W-:Y:S01]  /*1590*/  ULOP3.LUT UR6, UR6, 0x8, URZ, 0xc0, !UPT ;  /* 0x0000000806067892 */ /* 0x000fe2000f8ec03f */
[----:B------:R-:W-:Y:S01]  /*15a0*/  IMAD.WIDE R10, R19, 0x10, R16 ;  /* 0x00000010130a7825 */ /* 0x000fe200078e0210 */
[----:B------:R-:W-:-:S02]  /*15b0*/  UIADD3 UR8, UR12, 0x1900, URZ ;  /* 0x000019000c087890 */ /* 0x000fc4000fffe03f */
[----:B------:R-:W-:Y:S02]  /*15c0*/  USHF.R.U32.HI UR7, URZ, 0x4, UR7 ;  /* 0x000000043f077899 */ /* 0x000fe40008011607 */
[----:B------:R-:W-:Y:S02]  /*15d0*/  USHF.R.U32.HI UR8, URZ, 0x4, UR8 ;  /* 0x000000043f087899 */ /* 0x000fe40008011608 */
[----:B------:R-:W-:Y:S02]  /*15e0*/  ULOP3.LUT UR24, UR6, 0x8, URZ, 0x3c, !UPT ;  /* 0x0000000806187892 */ /* 0x000fe4000f8e3c3f */
[----:B------:R-:W-:Y:S02]  /*15f0*/  ULOP3.LUT UR16, UR6, 0x18, URZ, 0x3c, !UPT ;  /* 0x0000001806107892 */ /* 0x000fe4000f8e3c3f */
[----:B------:R-:W-:Y:S01]  /*1600*/  UIADD3 UR23, UR12, 0x40, URZ ;  /* 0x000000400c177890 */ /* 0x000fe2000fffe03f */
[----:B------:R-:W-:Y:S01]  /*1610*/  ULDC UR6, c[0x0][0x284] ;  /* 0x0000a10000067ab9 */ /* 0x000fe20000000800 */
[----:B------:R-:W-:Y:S01]  /*1620*/  ULOP3.LUT UR7, UR7, 0x3fff, URZ, 0xc0, !UPT ;  /* 0x00003fff07077892 */ /* 0x000fe2000f8ec03f */
[----:B------:R-:W-:Y:S01]  /*1630*/  VIADD R21, R21, UR6 ;  /* 0x0000000615157c36 */ /* 0x000fe20008000000 */
[----:B------:R-:W-:-:S02]  /*1640*/  ULOP3.LUT UR8, UR8, 0x3fff, URZ, 0xc0, !UPT ;  /* 0x00003fff08087892 */ /* 0x000fc4000f8ec03f */
[----:B------:R-:W-:Y:S02]  /*1650*/  ULEA UR15, UR15, UR23, 0x3 ;  /* 0x000000170f0f7291 */ /* 0x000fe4000f8e183f */
[----:B------:R-:W-:Y:S02]  /*1660*/  ULOP3.LUT UR17, UR7, 0x10000, URZ, 0xfc, !UPT ;  /* 0x0001000007117892 */ /* 0x000fe4000f8efc3f */
[----:B------:R-:W-:-:S12]  /*1670*/  ULOP3.LUT UR18, UR8, 0x10000, URZ, 0xfc, !UPT ;  /* 0x0001000008127892 */ /* 0x000fd8000f8efc3f */
.L_x_109:
[----:B------:R-:W-:Y:S01]  /*1680*/  SHF.L.U32 R16, R87, 0x1f, RZ ;  /* 0x0000001f57107819 */ /* 0x000fe200000006ff */
[----:B------:R-:W0:Y:S01]  /*1690*/  LDC R17, c[0x0][0x28c] ;  /* 0x0000a300ff117b82 */ /* 0x000e220000000800 */
[----:B------:R-:W-:Y:S01]  /*16a0*/  UMOV UR6, URZ ;  /* 0x0000003f00067c82 */ /* 0x000fe20008000000 */
[----:B------:R-:W-:Y:S01]  /*16b0*/  UMOV UR19, UR5 ;  /* 0x0000000500137c82 */ /* 0x000fe20008000000 */
[----:B-1----:R-:W1:Y:S01]  /*16c0*/  SYNCS.PHASECHK.TRANS64.TRYWAIT P0, [UR15+-0x8], R16 ;  /* 0xfffff810ff0075a7 */ /* 0x002e62000800014f */
[----:B0-----:R-:W-:Y:S01]  /*16d0*/  ISETP.GE.AND P1, PT, R17, 0x1, PT ;  /* 0x000000011100780c */ /* 0x001fe20003f26270 */
[----:B-1234-:R-:W-:-:S12]  /*16e0*/  @!P0 BRA `(.L_x_19) ;  /* 0x0000004c00bc8947 */ /* 0x01efd80003800000 */
.L_x_130:
[----:B------:R-:W-:Y:S01]  /*16f0*/  UMOV UR7, URZ ;  /* 0x0000003f00077c82 */ /* 0x000fe20008000000 */
[----:B------:R-:W-:Y:S01]  /*1700*/  UMOV UR8, URZ ;  /* 0x0000003f00087c82 */ /* 0x000fe20008000000 */
[----:B------:R-:W-:Y:S02]  /*1710*/  CS2R R22, SRZ ;  /* 0x0000000000167805 */ /* 0x000fe4000001ff00 */
[----:B------:R-:W-:Y:S02]  /*1720*/  CS2R R56, SRZ ;  /* 0x0000000000387805 */ /* 0x000fe4000001ff00 */
[----:B------:R-:W-:Y:S02]  /*1730*/  CS2R R58, SRZ ;  /* 0x00000000003a7805 */ /* 0x000fe4000001ff00 */
[----:B------:R-:W-:Y:S02]  /*1740*/  CS2R R60, SRZ ;  /* 0x00000000003c7805 */ /* 0x000fe4000001ff00 */
[----:B------:R-:W-:-:S02]  /*1750*/  CS2R R62, SRZ ;  /* 0x00000000003e7805 */ /* 0x000fc4000001ff00 */
[----:B------:R-:W-:Y:S02]  /*1760*/  CS2R R64, SRZ ;  /* 0x0000000000407805 */ /* 0x000fe4000001ff00 */
        /* <DEDUP_REMOVED lines=9> */
[----:B------:R-:W-:Y:S01]  /*1800*/  CS2R R84, SRZ ;  /* 0x0000000000547805 */ /* 0x000fe2000001ff00 */
[----:B------:R-:W-:Y:S01]  /*1810*/  IMAD.U32 R88, RZ, RZ, UR4 ;  /* 0x00000004ff587e24 */ /* 0x000fe2000f8e00ff */
        /* <DEDUP_REMOVED lines=15> */
[----:B------:R-:W-:Y:S01]  /*1910*/  CS2R R54, SRZ ;  /* 0x0000000000367805 */ /* 0x000fe2000001ff00 */
[----:B------:R-:W-:Y:S06]  /*1920*/  @!P1 BRA `(.L_x_20) ;  /* 0x0000000400449947 */ /* 0x000fec0003800000 */
[----:B------:R-:W-:-:S13]  /*1930*/  ISETP.NE.AND P1, PT, R86, 0x3, PT ;  /* 0x000000035600780c */ /* 0x000fda0003f25270 */
[----:B------:R-:W-:Y:S05]  /*1940*/  @!P1 BRA `(.L_x_21) ;  /* 0x0000000000049947 */ /* 0x000fea0003800000 */
[----:B------:R-:W-:Y:S01]  /*1950*/  BPT.TRAP 0x1 ;  /* 0x000000040000795c */ /* 0x000fe20000300000 */
.L_x_21:
[----:B------:R-:W-:Y:S01]  /*1960*/  ULEA UR6, UR5, UR12, 0x3 ;  /* 0x0000000c05067291 */ /* 0x000fe2000f8e183f */
[----:B0-----:R-:W-:-:S05]  /*1970*/  IMAD.U32 R16, RZ, RZ, UR4 ;  /* 0x00000004ff107e24 */ /* 0x001fca000f8e00ff */
[----:B------:R-:W-:-:S04]  /*1980*/  SHF.L.U32 R16, R16, 0x1f, RZ ;  /* 0x0000001f10107819 */ /* 0x000fc800000006ff */
[----:B------:R0:W1:Y:S01]  /*1990*/  SYNCS.PHASECHK.TRANS64.TRYWAIT P0, [UR6], R16 ;  /* 0x00000010ff0075a7 */ /* 0x0000620008000146 */
[----:B------:R-:W-:Y:S05]  /*19a0*/  @!P1 BRA `(.L_x_22) ;  /* 0x0000000000049947 */ /* 0x000fea0003800000 */
[----:B------:R-:W-:Y:S01]  /*19b0*/  BPT.TRAP 0x1 ;  /* 0x000000040000795c */ /* 0x000fe20000300000 */
.L_x_22:
[----:B-1----:R-:W-:Y:S05]  /*19c0*/  @P0 BRA `(.L_x_23) ;  /* 0x0000000000080947 */ /* 0x002fea0003800000 */
[----:B------:R-:W1:Y:S02]  /*19d0*/  SYNCS.PHASECHK.TRANS64.TRYWAIT P0, [UR6], R16 ;  /* 0x00000010ff0075a7 */ /* 0x000e640008000146 */
[----:B-1----:R-:W-:Y:S05]  /*19e0*/  @!P0 BRA `(.L_x_24) ;  /* 0x0000004c00148947 */ /* 0x002fea0003800000 */
.L_x_23:
[----:B------:R-:W-:Y:S01]  /*19f0*/  ULDC UR7, c[0x0][0x50c] ;  /* 0x0001430000077ab9 */ /* 0x000fe20000000800 */
[----:B------:R-:W-:Y:S01]  /*1a00*/  ULEA UR8, UR5, UR17, 0x7 ;  /* 0x0000001105087291 */ /* 0x000fe2000f8e383f */
[----:B------:R-:W-:Y:S01]  /*1a10*/  WARPGROUP.ARRIVE ;  /* 0x00000000000079c5 */ /* 0x000fe20000000000 */
[----:B------:R-:W-:Y:S01]  /*1a20*/  UISETP.NE.AND UP0, UPT, UR7, 0x1, UPT ;  /* 0x000000010700788c */ /* 0x000fe2000bf05270 */
[----:B------:R-:W-:Y:S01]  /*1a30*/  CS2R R22, SRZ ;  /* 0x0000000000167805 */ /* 0x000fe2000001ff00 */
[----:B------:R-:W-:Y:S01]  /*1a40*/  ULEA UR10, UR5, UR18, 0x7 ;  /* 0x00000012050a7291 */ /* 0x000fe2000f8e383f */
[----:B------:R-:W-:Y:S01]  /*1a50*/  CS2R R56, SRZ ;  /* 0x0000000000387805 */ /* 0x000fe2000001ff00 */
[----:B------:R-:W-:Y:S01]  /*1a60*/  USEL UR7, URZ, 0x1, UP0 ;  /* 0x000000013f077887 */ /* 0x000fe20008000000 */
[----:B------:R-:W-:Y:S01]  /*1a70*/  CS2R R58, SRZ ;  /* 0x00000000003a7805 */ /* 0x000fe2000001ff00 */
[----:B------:R-:W-:Y:S01]  /*1a80*/  UMOV UR9, 0xc0000010 ;  /* 0xc000001000097882 */ /* 0x000fe20000000000 */
[----:B------:R-:W-:Y:S01]  /*1a90*/  UMOV UR11, 0xc0000010 ;  /* 0xc0000010000b7882 */ /* 0x000fe20000000000 */
[----:B------:R-:W-:Y:S01]  /*1aa0*/  UMOV UR6, 0x1 ;  /* 0x0000000100067882 */ /* 0x000fe20000000000 */
[----:B------:R-:W-:-:S02]  /*1ab0*/  CS2R R60, SRZ ;  /* 0x00000000003c7805 */ /* 0x000fc4000001ff00 */
[----:B------:R-:W-:Y:S01]  /*1ac0*/  ISETP.NE.AND P0, PT, RZ, UR7, PT ;  /* 0x00000007ff007c0c */ /* 0x000fe2000bf05270 */
[----:B------:R-:W-:Y:S01]  /*1ad0*/  QGMMA.64x64x32.F32.E5M2.E5M2 R24, gdesc[UR8], RZ, !UPT, gsb0 ;  /* 0x00e00000081879f3 */ /* 0x000fe2000c0038ff */
        /* <DEDUP_REMOVED lines=11> */
[----:B------:R-:W-:Y:S01]  /*1b90*/  CS2R R84, SRZ ;  /* 0x0000000000547805 */ /* 0x000fe2000001ff00 */
[----:B------:R-:W-:Y:S06]  /*1ba0*/  @!P0 BRA `(.L_x_25) ;  /* 0x0000000000888947 */ /* 0x000fec0003800000 */
[----:B------:R-:W-:Y:S02]  /*1bb0*/  WARPGROUP.DEPBAR.LE gsb0, 0x0 ;  /* 0x00008000000079c5 */ /* 0x000fe40000010000 */
[----:B------:R-:W-:-:S01]  /*1bc0*/  FADD R85, RZ, R24 ;  /* 0x00000018ff557221 */ /* 0x000fc20000000000 */
[----:B------:R-:W-:Y:S01]  /*1bd0*/  FADD R84, RZ, R25 ;  /* 0x00000019ff547221 */ /* 0x000fe20000000000 */
        /* <DEDUP_REMOVED lines=30> */
[----:B------:R-:W-:-:S06]  /*1dc0*/  UMOV UR6, URZ ;  /* 0x0000003f00067c82 */ /* 0x000fcc0008000000 */
.L_x_25:
[----:B------:R-:W-:-:S04]  /*1dd0*/  UIADD3 UR19, UR5, 0x1, URZ ;  /* 0x0000000105137890 */ /* 0x000fc8000fffe03f */
[----:B------:R-:W-:-:S04]  /*1de0*/  UISETP.NE.AND UP0, UPT, UR19, 0x3, UPT ;  /* 0x000000031300788c */ /* 0x000fc8000bf05270 */
[----:B------:R-:W-:Y:S02]  /*1df0*/  USEL UR8, URZ, 0x1, UP0 ;  /* 0x000000013f087887 */ /* 0x000fe40008000000 */
[----:B------:R-:W-:Y:S02]  /*1e00*/  USEL UR19, UR19, URZ, UP0 ;  /* 0x0000003f13137287 */ /* 0x000fe40008000000 */
[----:B------:R-:W-:-:S06]  /*1e10*/  ULOP3.LUT UR8, UR4, UR8, URZ, 0x3c, !UPT ;  /* 0x0000000804087292 */ /* 0x000fcc000f8e3c3f */
[----:B------:R-:W-:Y:S01]  /*1e20*/  IMAD.U32 R88, RZ, RZ, UR8 ;  /* 0x00000008ff587e24 */ /* 0x000fe2000f8e00ff */
[----:B------:R-:W-:-:S06]  /*1e30*/  UMOV UR8, 0x1 ;  /* 0x0000000100087882 */ /* 0x000fcc0000000000 */
.L_x_20:
[----:B------:R-:W-:-:S06]  /*1e40*/  UISETP.GE.AND UP0, UPT, UR14, 0x1, UPT ;  /* 0x000000010e00788c */ /* 0x000fcc000bf06270 */
[----:B------:R-:W-:-:S13]  /*1e50*/  PLOP3.LUT P0, PT, PT, PT, UP0, 0x80, 0x0 ;  /* 0x000000000000781c */ /* 0x000fda0003f0f008 */
[----:B------:R-:W-:Y:S05]  /*1e60*/  @!P0 BRA `(.L_x_26) ;  /* 0x0000000400548947 */ /* 0x000fea0003800000 */
[----:B01----:R-:W-:Y:S01]  /*1e70*/  IMAD.U32 R16, RZ, RZ, UR14 ;  /* 0x0000000eff107e24 */ /* 0x003fe2000f8e00ff */
[----:B------:R-:W-:Y:S01]  /*1e80*/  ULDC UR25, c[0x0][0x50c] ;  /* 0x0001430000197ab9 */ /* 0x000fe20000000800 */
[----:B------:R-:W-:-:S07]  /*1e90*/  IMAD.U32 R17, RZ, RZ, UR5 ;  /* 0x00000005ff117e24 */ /* 0x000fce000f8e00ff */
.L_x_34:
[----:B------:R-:W-:-:S13]  /*1ea0*/  ISETP.NE.AND P1, PT, R86, 0x3, PT ;  /* 0x000000035600780c */ /* 0x000fda0003f25270 */
[----:B------:R-:W-:Y:S05]  /*1eb0*/  @!P1 BRA `(.L_x_27) ;  /* 0x0000000000049947 */ /* 0x000fea0003800000 */
[----:B------:R-:W-:Y:S01]  /*1ec0*/  BPT.TRAP 0x1 ;  /* 0x000000040000795c */ /* 0x000fe20000300000 */
.L_x_27:
[----:B------:R-:W-:Y:S01]  /*1ed0*/  ULEA UR9, UR19, UR12, 0x3 ;  /* 0x0000000c13097291 */ /* 0x000fe2000f8e183f */
[----:B------:R-:W-:-:S08]  /*1ee0*/  SHF.L.U32 R18, R88, 0x1f, RZ ;  /* 0x0000001f58127819 */ /* 0x000fd000000006ff */
[----:B------:R0:W1:Y:S01]  /*1ef0*/  SYNCS.PHASECHK.TRANS64.TRYWAIT P0, [UR9], R18 ;  /* 0x00000012ff0075a7 */ /* 0x0000620008000149 */
[----:B------:R-:W-:Y:S05]  /*1f00*/  @!P1 BRA `(.L_x_28) ;  /* 0x0000000000049947 */ /* 0x000fea0003800000 */
[----:B------:R-:W-:Y:S01]  /*1f10*/  BPT.TRAP 0x1 ;  /* 0x000000040000795c */ /* 0x000fe20000300000 */
.L_x_28:
[----:B-1----:R-:W-:Y:S05]  /*1f20*/  @P0 BRA `(.L_x_29) ;  /* 0x0000000000080947 */ /* 0x002fea0003800000 */
[----:B------:R-:W1:Y:S02]  /*1f30*/  SYNCS.PHASECHK.TRANS64.TRYWAIT P0, [UR9], R18 ;  /* 0x00000012ff0075a7 */ /* 0x000e640008000149 */
[----:B-1----:R-:W-:Y:S05]  /*1f40*/  @!P0 BRA `(.L_x_30) ;  /* 0x0000004400d48947 */ /* 0x002fea0003800000 */
.L_x_29:
[----:B------:R-:W-:Y:S01]  /*1f50*/  UISETP.NE.AND UP0, UPT, UR7, URZ, UPT ;  /* 0x0000003f0700728c */ /* 0x000fe2000bf05270 */
[----:B------:R-:W-:Y:S01]  /*1f60*/  WARPGROUP.ARRIVE ;  /* 0x00000000000079c5 */ /* 0x000fe20000000000 */
[----:B------:R-:W-:Y:S02]  /*1f70*/  ULEA UR10, UR19, UR18, 0x7 ;  /* 0x00000012130a7291 */ /* 0x000fe4000f8e383f */
[----:B------:R-:W-:Y:S01]  /*1f80*/  USEL UR8, UR8, URZ, !UP0 ;  /* 0x0000003f08087287 */ /* 0x000fe2000c000000 */
[----:B------:R-:W-:Y:S01]  /*1f90*/  UMOV UR9, 0xc0000010 ;  /* 0xc000001000097882 */ /* 0x000fe20000000000 */
[----:B------:R-:W-:Y:S02]  /*1fa0*/  UMOV UR11, 0xc0000010 ;  /* 0xc0000010000b7882 */ /* 0x000fe40000000000 */
[----:B------:R-:W-:Y:S02]  /*1fb0*/  UISETP.NE.U32.AND UP0, UPT, UR8, URZ, UPT ;  /* 0x0000003f0800728c */ /* 0x000fe4000bf05070 */
[----:B------:R-:W-:-:S02]  /*1fc0*/  ULEA UR8, UR19, UR17, 0x7 ;  /* 0x0000001113087291 */ /* 0x000fc4000f8e383f */
[----:B------:R-:W-:-:S07]  /*1fd0*/  UIADD3 UR6, UR6, 0x1, URZ ;  /* 0x0000000106067890 */ /* 0x000fce000fffe03f */
[----:B------:R-:W-:Y:S01]  /*1fe0*/  QGMMA.64x64x32.F32.E5M2.E5M2 R24, gdesc[UR8], R24, UP0, gsb0 ;  /* 0x00e00000081879f3 */ /* 0x000fe2000b803818 */
[----:B------:R-:W-:-:S04]  /*1ff0*/  UISETP.NE.AND UP0, UPT, UR6, UR25, UPT ;  /* 0x000000190600728c */ /* 0x000fc8000bf05270 */
[----:B------:R-:W-:-:S06]  /*2000*/  USEL UR7, URZ, 0x1, UP0 ;  /* 0x000000013f077887 */ /* 0x000fcc0008000000 */
[----:B------:R-:W-:Y:S01]  /*2010*/  ISETP.NE.AND P0, PT, RZ, UR7, PT ;  /* 0x00000007ff007c0c */ /* 0x000fe2000bf05270 */
[----:B------:R-:W-:-:S12]  /*2020*/  WARPGROUP.DEPBAR.LE gsb0, 0x1 ;  /* 0x00008000000079c5 */ /* 0x000fd80000010100 */
[----:B------:R-:W-:Y:S05]  /*2030*/  @!P0 BRA `(.L_x_31) ;  /* 0x0000000000888947 */ /* 0x000fea0003800000 */
[----:B------:R-:W-:Y:S02]  /*2040*/  WARPGROUP.DEPBAR.LE gsb0, 0x0 ;  /* 0x00008000000079c5 */ /* 0x000fe40000010000 */
[----:B------:R-:W-:-:S01]  /*2050*/  FADD R85, R24, R85 ;  /* 0x0000005518557221 */ /* 0x000fc20000000000 */
[----:B------:R-:W-:Y:S01]  /*2060*/  FADD R84, R25, R84 ;  /* 0x0000005419547221 */ /* 0x000fe20000000000 */
        /* <DEDUP_REMOVED lines=30> */
[----:B------:R-:W-:-:S06]  /*2250*/  UMOV UR6, URZ ;  /* 0x0000003f00067c82 */ /* 0x000fcc0008000000 */
.L_x_31:
[----:B------:R-:W-:Y:S05]  /*2260*/  @!P1 BRA `(.L_x_32) ;  /* 0x0000000000049947 */ /* 0x000fea0003800000 */
[----:B------:R-:W-:Y:S01]  /*2270*/  BPT.TRAP 0x1 ;  /* 0x000000040000795c */ /* 0x000fe20000300000 */
.L_x_32:
[----:B------:R-:W-:-:S13]  /*2280*/  ISETP.NE.AND P0, PT, R13, RZ, PT ;  /* 0x000000ff0d00720c */ /* 0x000fda0003f05270 */
[----:B01----:R-:W-:-:S05]  /*2290*/  @P0 LEA R18, R17, UR12, 0x3 ;  /* 0x0000000c11120c11 */ /* 0x003fca000f8e18ff */
[----:B------:R-:W-:-:S05]  /*22a0*/  @P0 VIADD R19, R18, 0x18 ;  /* 0x0000001812130836 */ /* 0x000fca0000000000 */
[----:B------:R-:W-:-:S04]  /*22b0*/  @P0 PRMT R19, R12, 0x654, R19 ;  /* 0x000006540c130816 */ /* 0x000fc80000000013 */
[----:B------:R0:W-:Y:S01]  /*22c0*/  @P0 SYNCS.ARRIVE.TRANS64.RED.A1T0 RZ, [R19+URZ], RZ ;  /* 0x000000ff13ff09a7 */ /* 0x0001e2000810043f */
[----:B------:R-:W-:-:S13]  /*22d0*/  ISETP.GT.U32.AND P0, PT, R7, 0x1, PT ;  /* 0x000000010700780c */ /* 0x000fda0003f04070 */
[----:B0-----:R-:W-:Y:S05]  /*22e0*/  @P0 BRA `(.L_x_33) ;  /* 0x0000000000040947 */ /* 0x001fea0003800000 */
[----:B------:R-:W-:Y:S01]  /*22f0*/  BPT.TRAP 0x1 ;  /* 0x000000040000795c */ /* 0x000fe20000300000 */
.L_x_33:
[----:B------:R-:W-:Y:S01]  /*2300*/  UIADD3 UR19, UR19, 0x1, URZ ;  /* 0x0000000113137890 */ /* 0x000fe2000fffe03f */
[C---:B------:R-:W-:Y:S01]  /*2310*/  ISETP.GT.AND P1, PT, R16.reuse, 0x1, PT ;  /* 0x000000011000780c */ /* 0x040fe20003f24270 */
[----:B------:R-:W-:Y:S02]  /*2320*/  VIADD R17, R17, 0x1 ;  /* 0x0000000111117836 */ /* 0x000fe40000000000 */
[----:B------:R-:W-:Y:S01]  /*2330*/  UISETP.NE.AND UP0, UPT, UR19, 0x3, UPT ;  /* 0x000000031300788c */ /* 0x000fe2000bf05270 */
[----:B------:R-:W-:Y:S02]  /*2340*/  VIADD R16, R16, 0xffffffff ;  /* 0xffffffff10107836 */ /* 0x000fe40000000000 */
[C---:B------:R-:W-:Y:S01]  /*2350*/  ISETP.NE.AND P0, PT, R17.reuse, 0x3, PT ;  /* 0x000000031100780c */ /* 0x040fe20003f05270 */
[----:B------:R-:W-:Y:S02]  /*2360*/  USEL UR8, URZ, 0x1, UP0 ;  /* 0x000000013f087887 */ /* 0x000fe40008000000 */
[----:B------:R-:W-:Y:S01]  /*2370*/  USEL UR19, UR19, URZ, UP0 ;  /* 0x0000003f13137287 */ /* 0x000fe20008000000 */
[----:B------:R-:W-:-:S03]  /*2380*/  SEL R17, R17, RZ, P0 ;  /* 0x000000ff11117207 */ /* 0x000fc60000000000 */
[----:B------:R-:W-:Y:S01]  /*2390*/  LOP3.LUT R88, R88, UR8, RZ, 0x3c, !PT ;  /* 0x0000000858587c12 */ /* 0x000fe2000f8e3cff */
[----:B------:R-:W-:Y:S01]  /*23a0*/  UMOV UR8, 0x1 ;  /* 0x0000000100087882 */ /* 0x000fe20000000000 */
[----:B------:R-:W-:Y:S06]  /*23b0*/  @P1 BRA `(.L_x_34) ;  /* 0xfffffff800b81947 */ /* 0x000fec000383ffff */
.L_x_26:
[----:B------:R-:W-:Y:S01]  /*23c0*/  UISETP.NE.AND UP0, UPT, UR6, URZ, UPT ;  /* 0x0000003f0600728c */ /* 0x000fe2000bf05270 */
[----:B01----:R-:W0:Y:S01]  /*23d0*/  LDC R16, c[0x0][0x28c] ;  /* 0x0000a300ff107b82 */ /* 0x003e220000000800 */
[----:B------:R-:W-:Y:S02]  /*23e0*/  IMAD.U32 R17, RZ, RZ, UR24 ;  /* 0x00000018ff117e24 */ /* 0x000fe4000f8e00ff */
[----:B------:R-:W-:-:S06]  /*23f0*/  USEL UR6, URZ, 0x1, !UP0 ;  /* 0x000000013f067887 */ /* 0x000fcc000c000000 */
[----:B------:R-:W-:-:S13]  /*2400*/  ISETP.NE.AND P0, PT, RZ, UR6, PT ;  /* 0x00000006ff007c0c */ /* 0x000fda000bf05270 */
[----:B------:R-:W-:Y:S05]  /*2410*/  @!P0 BRA `(.L_x_35) ;  /* 0x0000000000848947 */ /* 0x000fea0003800000 */
[----:B------:R-:W-:Y:S02]  /*2420*/  WARPGROUP.DEPBAR.LE gsb0, 0x0 ;  /* 0x00008000000079c5 */ /* 0x000fe40000010000 */
[----:B------:R-:W-:Y:S01]  /*2430*/  FADD R85, R24, R85 ;  /* 0x0000005518557221 */ /* 0x000fe20000000000 */
        /* <DEDUP_REMOVED lines=30> */
[----:B------:R-:W-:-:S07]  /*2620*/  FADD R22, R22, R55 ;  /* 0x0000003716167221 */ /* 0x000fce0000000000 */
.L_x_35:
[----:B0-----:R-:W-:Y:S01]  /*2630*/  ISETP.GE.AND P0, PT, R16, 0x1, PT ;  /* 0x000000011000780c */ /* 0x001fe20003f06270 */
[----:B------:R0:W-:Y:S01]  /*2640*/  SYNCS.ARRIVE.TRANS64.A1T0 RZ, [R17+UR23], RZ ;  /* 0x000000ff11ff79a7 */ /* 0x0001e20008100017 */
[----:B------:R-:W-:-:S11]  /*2650*/  WARPGROUP.DEPBAR.LE gsb0, 0x0 ;  /* 0x00008000000079c5 */ /* 0x000fd60000010000 */
[----:B------:R-:W-:Y:S05]  /*2660*/  @!P0 BRA `(.L_x_36) ;  /* 0x0000000000488947 */ /* 0x000fea0003800000 */
[----:B------:R-:W-:-:S13]  /*2670*/  ISETP.NE.AND P0, PT, R86, 0x3, PT ;  /* 0x000000035600780c */ /* 0x000fda0003f05270 */
[----:B------:R-:W-:Y:S05]  /*2680*/  @!P0 BRA `(.L_x_37) ;  /* 0x0000000000048947 */ /* 0x000fea0003800000 */
[----:B------:R-:W-:Y:S01]  /*2690*/  BPT.TRAP 0x1 ;  /* 0x000000040000795c */ /* 0x000fe20000300000 */
.L_x_37:
[----:B------:R-:W-:-:S13]  /*26a0*/  ISETP.NE.AND P0, PT, R13, RZ, PT ;  /* 0x000000ff0d00720c */ /* 0x000fda0003f05270 */
[----:B------:R-:W-:-:S05]  /*26b0*/  VOTEU.ANY UP0, P0 ;  /* 0x00000000003f7886 */ /* 0x000fca0000000100 */
[----:B------:R-:W-:-:S06]  /*26c0*/  @UP0 UIADD3 UR6, UR14, UR5, URZ ;  /* 0x000000050e060290 */ /* 0x000fcc000fffe03f */
[----:B------:R-:W-:Y:S02]  /*26d0*/  IMAD.U32 R16, RZ, RZ, UR6 ;  /* 0x00000006ff107e24 */ /* 0x000fe4000f8e00ff */
[----:B------:R-:W-:Y:S02]  /*26e0*/  IMAD.U32 R19, RZ, RZ, UR6 ;  /* 0x00000006ff137e24 */ /* 0x000fe4000f8e00ff */
[----:B0-----:R-:W-:-:S05]  /*26f0*/  @P0 IMAD.WIDE.U32 R16, R16, -0x55555555, RZ ;  /* 0xaaaaaaab10100825 */ /* 0x001fca00078e00ff */
[----:B------:R-:W-:-:S05]  /*2700*/  @P0 SHF.R.U32.HI R16, RZ, 0x1, R17 ;  /* 0x00000001ff100819 */ /* 0x000fca0000011611 */
[----:B------:R-:W-:-:S05]  /*2710*/  @P0 IMAD R16, R16, -0x3, R19 ;  /* 0xfffffffd10100824 */ /* 0x000fca00078e0213 */
[----:B------:R-:W-:-:S05]  /*2720*/  @P0 LEA R16, R16, UR12, 0x3 ;  /* 0x0000000c10100c11 */ /* 0x000fca000f8e18ff */
[----:B------:R-:W-:-:S05]  /*2730*/  @P0 VIADD R17, R16, 0x18 ;  /* 0x0000001810110836 */ /* 0x000fca0000000000 */
[----:B------:R-:W-:-:S04]  /*2740*/  @P0 PRMT R17, R12, 0x654, R17 ;  /* 0x000006540c110816 */ /* 0x000fc80000000011 */
[----:B------:R1:W-:Y:S01]  /*2750*/  @P0 SYNCS.ARRIVE.TRANS64.RED.A1T0 RZ, [R17+URZ], RZ ;  /* 0x000000ff11ff09a7 */ /* 0x0003e2000810043f */
[----:B------:R-:W-:-:S13]  /*2760*/  ISETP.GT.U32.AND P0, PT, R7, 0x1, PT ;  /* 0x000000010700780c */ /* 0x000fda0003f04070 */
[----:B-1----:R-:W-:Y:S05]  /*2770*/  @P0 BRA `(.L_x_36) ;  /* 0x0000000000040947 */ /* 0x002fea0003800000 */
[----:B------:R-:W-:Y:S01]  /*2780*/  BPT.TRAP 0x1 ;  /* 0x000000040000795c */ /* 0x000fe20000300000 */
.L_x_36:
[----:B------:R-:W-:Y:S01]  /*2790*/  SHF.L.U32 R16, R87, 0x1f, RZ ;  /* 0x0000001f57107819 */ /* 0x000fe200000006ff */
[----:B------:R-:W-:Y:S01]  /*27a0*/  UIADD3 UR5, UR22, UR5, URZ ;  /* 0x0000000516057290 */ /* 0x000fe2000fffe03f */
[----:B------:R-:W1:Y:S01]  /*27b0*/  LDC R31, c[0x0][0x288] ;  /* 0x0000a200ff1f7b82 */ /* 0x000e620000000800 */
[----:B------:R-:W-:Y:S01]  /*27c0*/  UISETP.GE.U32.AND UP1, UPT, UR22, 0x3, UPT ;  /* 0x000000031600788c */ /* 0x000fe2000bf26070 */
[----:B------:R-:W-:Y:S01]  /*27d0*/  IMAD.SHL.U32 R24, R20, 0x2, RZ ;  /* 0x0000000214187824 */ /* 0x000fe200078e00ff */
[----:B------:R-:W-:Y:S02]  /*27e0*/  UISETP.GT.U32.AND UP0, UPT, UR5, 0x2, UPT ;  /* 0x000000020500788c */ /* 0x000fe4000bf04070 */
[----:B------:R-:W-:Y:S02]  /*27f0*/  UIMAD.WIDE.U32 UR6, UR5, -0x55555555, URZ ;  /* 0xaaaaaaab050678a5 */ /* 0x000fe4000f8e003f */
[----:B------:R-:W-:Y:S01]  /*2800*/  UISETP.LT.U32.AND UP0, UPT, UR22, 0x3, UP0 ;  /* 0x000000031600788c */ /* 0x000fe20008701070 */
[----:B------:R-:W4:Y:S01]  /*2810*/  SYNCS.PHASECHK.TRANS64.TRYWAIT P0, [UR15+0x8], R16 ;  /* 0x00000810ff0075a7 */ /* 0x000f22000800014f */
[----:B------:R-:W-:Y:S01]  /*2820*/  USHF.R.U32.HI UR6, URZ, 0x1, UR7 ;  /* 0x000000013f067899 */ /* 0x000fe20008011607 */
[----:B------:R-:W-:Y:S01]  /*2830*/  SHF.R.S32.HI R25, RZ, 0x1f, R24 ;  /* 0x0000001fff197819 */ /* 0x000fe20000011418 */
[----:B------:R-:W-:-:S02]  /*2840*/  USEL UR8, URZ, 0x1, !UP0 ;  /* 0x000000013f087887 */ /* 0x000fc4000c000000 */
[----:B------:R-:W-:Y:S02]  /*2850*/  UIMAD UR5, UR6, -0x3, UR5 ;  /* 0xfffffffd060578a4 */ /* 0x000fe4000f8e0205 */
[----:B------:R-:W-:-:S04]  /*2860*/  ULOP3.LUT UR4, UR4, UR8, URZ, 0x3c, !UPT ;  /* 0x0000000804047292 */ /* 0x000fc8000f8e3c3f */
[----:B------:R-:W-:Y:S01]  /*2870*/  @UP1 ULOP3.LUT UR4, UR4, 0x1, UR6, 0x78, !UPT ;  /* 0x0000000104041892 */ /* 0x000fe2000f8e7806 */
[----:B-1--4-:R-:W-:Y:S11]  /*2880*/  @!P0 BRA `(.L_x_38) ;  /* 0x0000003c009c8947 */ /* 0x012ff60003800000 */
.L_x_131:
[----:B------:R-:W-:Y:S01]  /*2890*/  IMAD.SHL.U32 R33, R4, 0x40, RZ ;  /* 0x0000004004217824 */ /* 0x000fe200078e00ff */
[----:B------:R-:W-:Y:S01]  /*28a0*/  ULDC UR8, c[0x0][0x284] ;  /* 0x0000a10000087ab9 */ /* 0x000fe20000000800 */
[----:B------:R-:W-:Y:S01]  /*28b0*/  IMAD.SHL.U32 R4, R6, 0x40, RZ ;  /* 0x0000004006047824 */ /* 0x000fe200078e00ff */
[----:B------:R-:W-:Y:S01]  /*28c0*/  SHF.R.S32.HI R32, RZ, 0x1f, R5 ;  /* 0x0000001fff207819 */ /* 0x000fe20000011405 */
[----:B------:R-:W-:Y:S01]  /*28d0*/  ULDC.64 UR6, c[0x0][0x5d0] ;  /* 0x0001740000067ab9 */ /* 0x000fe20000000a00 */
[----:B------:R-:W-:Y:S01]  /*28e0*/  SHF.R.S32.HI R30, RZ, 0x1f, R33 ;  /* 0x0000001fff1e7819 */ /* 0x000fe20000011421 */
[----:B0-----:R-:W-:Y:S01]  /*28f0*/  IMAD.WIDE.U32 R16, R5, UR6, R24 ;  /* 0x0000000605107c25 */ /* 0x001fe2000f8e0018 */
[----:B------:R-:W-:-:S03]  /*2900*/  ISETP.GE.AND P0, PT, R4, UR8, PT ;  /* 0x0000000804007c0c */ /* 0x000fc6000bf06270 */
[----:B------:R-:W-:Y:S01]  /*2910*/  IMAD R18, R32, UR6, RZ ;  /* 0x0000000620127c24 */ /* 0x000fe2000f8e02ff */
[C---:B------:R-:W-:Y:S02]  /*2920*/  ISETP.GE.OR P0, PT, R33.reuse, R31, P0 ;  /* 0x0000001f2100720c */ /* 0x040fe40000706670 */
[----:B------:R-:W-:Y:S01]  /*2930*/  IADD3 R16, P1, R33, R16, RZ ;  /* 0x0000001021107210 */ /* 0x000fe20007f3e0ff */
[----:B------:R-:W-:-:S05]  /*2940*/  IMAD R19, R5, UR7, R18 ;  /* 0x0000000705137c24 */ /* 0x000fca000f8e0212 */
[----:B------:R-:W-:-:S05]  /*2950*/  IADD3.X R17, R30, R17, R19, P1, !PT ;  /* 0x000000111e117210 */ /* 0x000fca0000ffe413 */
[----:B------:R-:W-:Y:S05]  /*2960*/  @P0 BRA `(.L_x_39) ;  /* 0x0000002400a80947 */ /* 0x000fea0003800000 */
[----:B------:R-:W0:Y:S01]  /*2970*/  LDC.64 R26, c[0x0][0x5c8] ;  /* 0x00017200ff1a7b82 */ /* 0x000e220000000a00 */
[----:B------:R-:W-:Y:S01]  /*2980*/  IMAD.WIDE R28, R6, 0x40, R10 ;  /* 0x00000040061c7825 */ /* 0x000fe200078e020a */
[----:B------:R-:W-:Y:S01]  /*2990*/  ULDC.64 UR6, c[0x0][0x5c0] ;  /* 0x0001700000067ab9 */ /* 0x000fe20000000a00 */
[----:B------:R-:W-:Y:S02]  /*29a0*/  BSSY B0, `(.L_x_39) ;  /* 0x0000266000007945 */ /* 0x000fe40003800000 */
[-C--:B0-----:R-:W-:Y:S02]  /*29b0*/  IMAD R6, R29, R26.reuse, RZ ;  /* 0x0000001a1d067224 */ /* 0x081fe400078e02ff */
[----:B------:R-:W-:-:S04]  /*29c0*/  IMAD.WIDE.U32 R16, R28, R26, R16 ;  /* 0x0000001a1c107225 */ /* 0x000fc800078e0010 */
[----:B------:R-:W-:Y:S01]  /*29d0*/  IMAD R19, R28, R27, R6 ;  /* 0x0000001b1c137224 */ /* 0x000fe200078e0206 */
[----:B------:R-:W-:Y:S02]  /*29e0*/  LEA R18, P0, R26, R16, 0x3 ;  /* 0x000000101a127211 */ /* 0x000fe400078018ff */
[----:B------:R-:W-:Y:S01]  /*29f0*/  IADD3 R16, P1, R16, UR6, RZ ;  /* 0x0000000610107c10 */ /* 0x000fe2000ff3e0ff */
[----:B------:R-:W-:Y:S01]  /*2a00*/  IMAD.IADD R19, R17, 0x1, R19 ;  /* 0x0000000111137824 */ /* 0x000fe200078e0213 */
[----:B------:R-:W-:-:S04]  /*2a10*/  IADD3 R18, P2, R18, UR6, RZ ;  /* 0x0000000612127c10 */ /* 0x000fc8000ff5e0ff */
[----:B------:R-:W-:Y:S01]  /*2a20*/  LEA.HI.X R6, R26, R19, R27, 0x3, P0 ;  /* 0x000000131a067211 */ /* 0x000fe200000f1c1b */
[----:B------:R-:W-:Y:S01]  /*2a30*/  IMAD R26, R20, -0x2, R31 ;  /* 0xfffffffe141a7824 */ /* 0x000fe200078e021f */
[----:B---3-5:R-:W-:Y:S02]  /*2a40*/  FSETP.NEU.AND P0, PT, R15, RZ, PT ;  /* 0x000000ff0f00720b */ /* 0x028fe40003f0d000 */
[----:B------:R-:W-:Y:S01]  /*2a50*/  IADD3.X R17, R19, UR7, RZ, P1, !PT ;  /* 0x0000000713117c10 */ /* 0x000fe20008ffe4ff */
[----:B------:R-:W-:Y:S01]  /*2a60*/  IMAD.IADD R26, R26, 0x1, -R33 ;  /* 0x000000011a1a7824 */ /* 0x000fe200078e0a21 */
[----:B------:R-:W-:Y:S01]  /*2a70*/  IADD3.X R19, R6, UR7, RZ, P2, !PT ;  /* 0x0000000706137c10 */ /* 0x000fe200097fe4ff */
[----:B------:R-:W-:-:S08]  /*2a80*/  IMAD.IADD R6, R21, 0x1, -R4 ;  /* 0x0000000115067824 */ /* 0x000fd000078e0a04 */
[----:B------:R-:W-:Y:S05]  /*2a90*/  @!P0 BRA `(.L_x_40) ;  /* 0x0000001c00188947 */ /* 0x000fea0003800000 */
[----:B------:R-:W-:Y:S01]  /*2aa0*/  ULDC.64 UR6, c[0x0][0x5b8] ;  /* 0x00016e0000067ab9 */ /* 0x000fe20000000a00 */
[----:B------:R-:W-:Y:S01]  /*2ab0*/  ULDC.64 UR8, c[0x0][0x5a8] ;  /* 0x00016a0000087ab9 */ /* 0x000fe20000000a00 */
[----:B------:R-:W-:Y:S01]  /*2ac0*/  IMAD.WIDE.U32 R24, R5, UR6, R24 ;  /* 0x0000000605187c25 */ /* 0x000fe2000f8e0018 */
[----:B------:R-:W-:Y:S03]  /*2ad0*/  BSSY B1, `(.L_x_41) ;  /* 0x0000010000017945 */ /* 0x000fe60003800000 */
[----:B------:R-:W-:Y:S01]  /*2ae0*/  IMAD R4, R32, UR6, RZ ;  /* 0x0000000620047c24 */ /* 0x000fe2000f8e02ff */
[----:B------:R-:W-:-:S03]  /*2af0*/  IADD3 R24, P0, R33, R24, RZ ;  /* 0x0000001821187210 */ /* 0x000fc60007f1e0ff */
[----:B------:R-:W-:Y:S01]  /*2b00*/  IMAD R5, R5, UR7, R4 ;  /* 0x0000000705057c24 */ /* 0x000fe2000f8e0204 */
[----:B------:R-:W-:Y:S02]  /*2b10*/  ULDC.64 UR6, c[0x0][0x5b0] ;  /* 0x00016c0000067ab9 */ /* 0x000fe40000000a00 */
[----:B------:R-:W-:Y:S02]  /*2b20*/  IMAD R27, R29, UR6, RZ ;  /* 0x000000061d1b7c24 */ /* 0x000fe4000f8e02ff */
[----:B------:R-:W-:Y:S02]  /*2b30*/  IADD3.X R25, R30, R25, R5, P0, !PT ;  /* 0x000000191e197210 */ /* 0x000fe400007fe405 */
[----:B------:R-:W-:Y:S01]  /*2b40*/  ISETP.GE.AND P0, PT, R26, 0x1, PT ;  /* 0x000000011a00780c */ /* 0x000fe20003f06270 */
[C---:B------:R-:W-:Y:S02]  /*2b50*/  IMAD R27, R28.reuse, UR7, R27 ;  /* 0x000000071c1b7c24 */ /* 0x040fe4000f8e021b */
[----:B------:R-:W-:Y:S01]  /*2b60*/  IMAD.WIDE.U32 R4, R28, UR6, R24 ;  /* 0x000000061c047c25 */ /* 0x000fe2000f8e0018 */
[----:B------:R-:W-:-:S02]  /*2b70*/  ISETP.LT.OR P3, PT, R6, 0x1, !P0 ;  /* 0x000000010600780c */ /* 0x000fc40004761670 */
[----:B------:R-:W-:-:S04]  /*2b80*/  IADD3 R4, P1, R4, UR8, RZ ;  /* 0x0000000804047c10 */ /* 0x000fc8000ff3e0ff */
[--C-:B------:R-:W-:Y:S02]  /*2b90*/  IADD3.X R5, R5, UR9, R27.reuse, P1, !PT ;  /* 0x0000000905057c10 */ /* 0x100fe40008ffe41b */
[----:B------:R-:W-:-:S05]  /*2ba0*/  PRMT R27, RZ, 0x7610, R27 ;  /* 0x00007610ff1b7816 */ /* 0x000fca000000001b */
[----:B------:R-:W-:Y:S05]  /*2bb0*/  @P3 BRA `(.L_x_42) ;  /* 0x0000000000043947 */ /* 0x000fea0003800000 */
[----:B------:R0:W5:Y:S02]  /*2bc0*/  LDG.E.U8 R27, desc[UR20][R4.64] ;  /* 0x00000014041b7981 */ /* 0x000164000c1e1100 */
.L_x_42:
[----:B------:R-:W-:Y:S05]  /*2bd0*/  BSYNC B1 ;  /* 0x0000000000017941 */ /* 0x000fea0003800000 */
.L_x_41:
[----:B-----5:R-:W-:Y:S01]  /*2be0*/  LOP3.LUT R27, R27, 0xff, RZ, 0xc0, !PT ;  /* 0x000000ff1b1b7812 */ /* 0x020fe200078ec0ff */
[----:B------:R-:W-:Y:S01]  /*2bf0*/  BSSY B1, `(.L_x_43) ;  /* 0x000000c000017945 */ /* 0x000fe20003800000 */
[----:B------:R-:W-:Y:S02]  /*2c00*/  ISETP.GE.AND P1, PT, R26, 0x2, PT ;  /* 0x000000021a00780c */ /* 0x000fe40003f26270 */
[----:B------:R-:W-:Y:S02]  /*2c10*/  F2FP.F16.E5M2.UNPACK_B R27, R27 ;  /* 0x0000001bff1b723e */ /* 0x000fe400020004ff */
[----:B------:R-:W-:-:S03]  /*2c20*/  ISETP.LT.OR P2, PT, R6, 0x1, !P1 ;  /* 0x000000010600780c */ /* 0x000fc60004f41670 */
[----:B------:R-:W-:Y:S01]  /*2c30*/  HADD2.F32 R30, -RZ, R27.H0_H0 ;  /* 0x2000001bff1e7230 */ /* 0x000fe20000004100 */
[----:B------:R-:W-:-:S04]  /*2c40*/  PRMT R27, RZ, 0x7610, R27 ;  /* 0x00007610ff1b7816 */ /* 0x000fc8000000001b */
[----:B------:R-:W-:-:S04]  /*2c50*/  FMUL R30, R30, R15 ;  /* 0x0000000f1e1e7220 */ /* 0x000fc80000400000 */
[----:B--2---:R-:W-:-:S05]  /*2c60*/  FFMA R30, R85, R14, R30 ;  /* 0x0000000e551e7223 */ /* 0x004fca000000001e */
[----:B------:R-:W-:-:S05]  /*2c70*/  F2FP.SATFINITE.E5M2.F32.PACK_AB_MERGE_C R31, RZ, R30, RZ ;  /* 0x0000001eff1f723e */ /* 0x000fca00048060ff */
[----:B------:R1:W-:Y:S01]  /*2c80*/  @!P3 STG.E.U8 desc[UR20][R16.64], R31 ;  /* 0x0000001f1000b986 */ /* 0x0003e2000c101114 */
[----:B------:R-:W-:Y:S05]  /*2c90*/  @P2 BRA `(.L_x_44) ;  /* 0x0000000000042947 */ /* 0x000fea0003800000 */
[----:B------:R2:W5:Y:S02]  /*2ca0*/  LDG.E.U8 R27, desc[UR20][R4.64+0x1] ;  /* 0x00000114041b7981 */ /* 0x000564000c1e1100 */
.L_x_44:
[----:B------:R-:W-:Y:S05]  /*2cb0*/  BSYNC B1 ;  /* 0x0000000000017941 */ /* 0x000fea0003800000 */
.L_x_43:
[----:B-----5:R-:W-:Y:S01]  /*2cc0*/  LOP3.LUT R27, R27, 0xff, RZ, 0xc0, !PT ;  /* 0x000000ff1b1b7812 */ /* 0x020fe200078ec0ff */
[----:B------:R-:W-:Y:S01]  /*2cd0*/  BSSY B1, `(.L_x_45) ;  /* 0x0000012000017945 */ /* 0x000fe20003800000 */
[----:B-1----:R-:W-:Y:S02]  /*2ce0*/  IADD3 R31, P3, R28, 0x8, RZ ;  /* 0x000000081c1f7810 */ /* 0x002fe40007f7e0ff */
[----:B------:R-:W-:Y:S02]  /*2cf0*/  F2FP.F16.E5M2.UNPACK_B R27, R27 ;  /* 0x0000001bff1b723e */ /* 0x000fe400020004ff */
[----:B------:R-:W-:Y:S01]  /*2d00*/  ISETP.LT.OR P0, PT, R6, 0x9, !P0 ;  /* 0x000000090600780c */ /* 0x000fe20004701670 */
[----:B------:R-:W-:Y:S02]  /*2d10*/  IMAD.X R29, RZ, RZ, R29, P3 ;  /* 0x000000ffff1d7224 */ /* 0x000fe400018e061d */
[----:B------:R-:W-:Y:S02]  /*2d20*/  HADD2.F32 R28, -RZ, R27.H0_H0 ;  /* 0x2000001bff1c7230 */ /* 0x000fe40000004100 */
[----:B------:R-:W-:-:S04]  /*2d30*/  IMAD.WIDE.U32 R24, R31, UR6, R24 ;  /* 0x000000061f187c25 */ /* 0x000fc8000f8e0018 */
[----:B------:R-:W-:Y:S01]  /*2d40*/  FMUL R27, R28, R15 ;  /* 0x0000000f1c1b7220 */ /* 0x000fe20000400000 */
[----:B------:R-:W-:Y:S01]  /*2d50*/  IMAD R28, R29, UR6, RZ ;  /* 0x000000061d1c7c24 */ /* 0x000fe2000f8e02ff */
[----:B------:R-:W-:Y:S02]  /*2d60*/  IADD3 R24, P3, R24, UR8, RZ ;  /* 0x0000000818187c10 */ /* 0x000fe4000ff7e0ff */
[----:B------:R-:W-:Y:S01]  /*2d70*/  FFMA R27, R84, R14, R27 ;  /* 0x0000000e541b7223 */ /* 0x000fe2000000001b */
[----:B------:R-:W-:-:S04]  /*2d80*/  IMAD R31, R31, UR7, R28 ;  /* 0x000000071f1f7c24 */ /* 0x000fc8000f8e021c */
[----:B------:R-:W-:Y:S02]  /*2d90*/  F2FP.SATFINITE.E5M2.F32.PACK_AB_MERGE_C R29, RZ, R27, RZ ;  /* 0x0000001bff1d723e */ /* 0x000fe400048060ff */
[----:B------:R-:W-:Y:S02]  /*2da0*/  IADD3.X R25, R25, UR9, R31, P3, !PT ;  /* 0x0000000919197c10 */ /* 0x000fe40009ffe41f */
[----:B------:R-:W-:Y:S01]  /*2db0*/  PRMT R27, RZ, 0x7610, R27 ;  /* 0x00007610ff1b7816 */ /* 0x000fe2000000001b */
[----:B------:R1:W-:Y:S01]  /*2dc0*/  @!P2 STG.E.U8 desc[UR20][R16.64+0x1], R29 ;  /* 0x0000011d1000a986 */ /* 0x0003e2000c101114 */
[----:B------:R-:W-:Y:S05]  /*2dd0*/  @P0 BRA `(.L_x_46) ;  /* 0x0000000000040947 */ /* 0x000fea0003800000 */
[----:B------:R3:W5:Y:S02]  /*2de0*/  LDG.E.U8 R27, desc[UR20][R24.64] ;  /* 0x00000014181b7981 */ /* 0x000764000c1e1100 */
.L_x_46:
[----:B------:R-:W-:Y:S05]  /*2df0*/  BSYNC B1 ;  /* 0x0000000000017941 */ /* 0x000fea0003800000 */
.L_x_45:
[----:B-----5:R-:W-:Y:S01]  /*2e00*/  LOP3.LUT R27, R27, 0xff, RZ, 0xc0, !PT ;  /* 0x000000ff1b1b7812 */ /* 0x020fe200078ec0ff */
[----:B------:R-:W-:Y:S01]  /*2e10*/  BSSY B1, `(.L_x_47) ;  /* 0x000000b000017945 */ /* 0x000fe20003800000 */
[----:B------:R-:W-:Y:S02]  /*2e20*/  ISETP.LT.OR P1, PT, R6, 0x9, !P1 ;  /* 0x000000090600780c */ /* 0x000fe40004f21670 */
[----:B------:R-:W-:-:S05]  /*2e30*/  F2FP.F16.E5M2.UNPACK_B R27, R27 ;  /* 0x0000001bff1b723e */ /* 0x000fca00020004ff */
[----:B------:R-:W-:Y:S01]  /*2e40*/  HADD2.F32 R28, -RZ, R27.H0_H0 ;  /* 0x2000001bff1c7230 */ /* 0x000fe20000004100 */
[----:B------:R-:W-:-:S04]  /*2e50*/  PRMT R27, RZ, 0x7610, R27 ;  /* 0x00007610ff1b7816 */ /* 0x000fc8000000001b */
[----:B------:R-:W-:-:S04]  /*2e60*/  FMUL R28, R28, R15 ;  /* 0x0000000f1c1c7220 */ /* 0x000fc80000400000 */
[----:B------:R-:W-:-:S05]  /*2e70*/  FFMA R28, R83, R14, R28 ;  /* 0x0000000e531c7223 */ /* 0x000fca000000001c */
[----:B-1----:R-:W-:-:S05]  /*2e80*/  F2FP.SATFINITE.E5M2.F32.PACK_AB_MERGE_C R29, RZ, R28, RZ ;  /* 0x0000001cff1d723e */ /* 0x002fca00048060ff */
[----:B------:R1:W-:Y:S01]  /*2e90*/  @!P0 STG.E.U8 desc[UR20][R18.64], R29 ;  /* 0x0000001d12008986 */ /* 0x0003e2000c101114 */
[----:B------:R-:W-:Y:S05]  /*2ea0*/  @P1 BRA `(.L_x_48) ;  /* 0x0000000000041947 */ /* 0x000fea0003800000 */
[----:B------:R4:W5:Y:S02]  /*2eb0*/  LDG.E.U8 R27, desc[UR20][R24.64+0x1] ;  /* 0x00000114181b7981 */ /* 0x000964000c1e1100 */
.L_x_48:
[----:B------:R-:W-:Y:S05]  /*2ec0*/  BSYNC B1 ;  /* 0x0000000000017941 */ /* 0x000fea0003800000 */
.L_x_47:
[----:B-----5:R-:W-:Y:S01]  /*2ed0*/  LOP3.LUT R27, R27, 0xff, RZ, 0xc0, !PT ;  /* 0x000000ff1b1b7812 */ /* 0x020fe200078ec0ff */
[----:B------:R-:W-:Y:S01]  /*2ee0*/  BSSY B1, `(.L_x_49) ;  /* 0x000000c000017945 */ /* 0x000fe20003800000 */
[----:B------:R-:W-:Y:S02]  /*2ef0*/  ISETP.GE.AND P0, PT, R26, 0x9, PT ;  /* 0x000000091a00780c */ /* 0x000fe40003f06270 */
[----:B------:R-:W-:Y:S02]  /*2f00*/  F2FP.F16.E5M2.UNPACK_B R27, R27 ;  /* 0x0000001bff1b723e */ /* 0x000fe400020004ff */
[----:B------:R-:W-:-:S03]  /*2f10*/  ISETP.LT.OR P2, PT, R6, 0x1, !P0 ;  /* 0x000000010600780c */ /* 0x000fc60004741670 */
[----:B------:R-:W-:-:S05]  /*2f20*/  HADD2.F32 R28, -RZ, R27.H0_H0 ;  /* 0x2000001bff1c7230 */ /* 0x000fca0000004100 */
[----:B------:R-:W-:-:S04]  /*2f30*/  FMUL R27, R28, R15 ;  /* 0x0000000f1c1b7220 */ /* 0x000fc80000400000 */
[----:B------:R-:W-:-:S05]  /*2f40*/  FFMA R27, R82, R14, R27 ;  /* 0x0000000e521b7223 */ /* 0x000fca000000001b */
[----:B-1----:R-:W-:Y:S02]  /*2f50*/  F2FP.SATFINITE.E5M2.F32.PACK_AB_MERGE_C R29, RZ, R27, RZ ;  /* 0x0000001bff1d723e */ /* 0x002fe400048060ff */
[----:B------:R-:W-:-:S03]  /*2f60*/  PRMT R27, RZ, 0x7610, R27 ;  /* 0x00007610ff1b7816 */ /* 0x000fc6000000001b */
[----:B------:R1:W-:Y:S01]  /*2f70*/  @!P1 STG.E.U8 desc[UR20][R18.64+0x1], R29 ;  /* 0x0000011d12009986 */ /* 0x0003e2000c101114 */
[----:B------:R-:W-:Y:S05]  /*2f80*/  @P2 BRA `(.L_x_50) ;  /* 0x0000000000042947 */ /* 0x000fea0003800000 */
[----:B------:R0:W5:Y:S02]  /*2f90*/  LDG.E.U8 R27, desc[UR20][R4.64+0x8] ;  /* 0x00000814041b7981 */ /* 0x000164000c1e1100 */
.L_x_50:
[----:B------:R-:W-:Y:S05]  /*2fa0*/  BSYNC B1 ;  /* 0x0000000000017941 */ /* 0x000fea0003800000 */
.L_x_49:
        /* <DEDUP_REMOVED lines=13> */
.L_x_52:
[----:B------:R-:W-:Y:S05]  /*3080*/  BSYNC B1 ;  /* 0x0000000000017941 */ /* 0x000fea0003800000 */
.L_x_51:
[----:B-----5:R-:W-:Y:S01]  /*3090*/  LOP3.LUT R27, R27, 0xff, RZ, 0xc0, !PT ;  /* 0x000000ff1b1b7812 */ /* 0x020fe200078ec0ff */
[----:B------:R-:W-:Y:S01]  /*30a0*/  BSSY B1, `(.L_x_53) ;  /* 0x000000b000017945 */ /* 0x000fe20003800000 */
[----:B------:R-:W-:Y:S02]  /*30b0*/  ISETP.LT.OR P0, PT, R6, 0x9, !P0 ;  /* 0x000000090600780c */ /* 0x000fe40004701670 */
[----:B------:R-:W-:-:S05]  /*30c0*/  F2FP.F16.E5M2.UNPACK_B R27, R27 ;  /* 0x0000001bff1b723e */ /* 0x000fca00020004ff */
        /* <DEDUP_REMOVED lines=8> */
.L_x_54:
[----:B------:R-:W-:Y:S05]  /*3150*/  BSYNC B1 ;  /* 0x0000000000017941 */ /* 0x000fea0003800000 */
.L_x_53:
        /* <DEDUP_REMOVED lines=12> */
.L_x_56:
[----:B------:R-:W-:Y:S05]  /*3220*/  BSYNC B1 ;  /* 0x0000000000017941 */ /* 0x000fea0003800000 */
.L_x_55:
        /* <DEDUP_REMOVED lines=13> */
.L_x_58:
[----:B------:R-:W-:Y:S05]  /*3300*/  BSYNC B1 ;  /* 0x0000000000017941 */ /* 0x000fea0003800000 */
.L_x_57:
        /* <DEDUP_REMOVED lines=13> */
.L_x_60:
[----:B------:R-:W-:Y:S05]  /*33e0*/  BSYNC B1 ;  /* 0x0000000000017941 */ /* 0x000fea0003800000 */
.L_x_59:
        /* <DEDUP_REMOVED lines=12> */
.L_x_62:
[----:B------:R-:W-:Y:S05]  /*34b0*/  BSYNC B1 ;  /* 0x0000000000017941 */ /* 0x000fea0003800000 */
.L_x_61:
        /* <DEDUP_REMOVED lines=12> */
.L_x_64:
[----:B------:R-:W-:Y:S05]  /*3580*/  BSYNC B1 ;  /* 0x0000000000017941 */ /* 0x000fea0003800000 */
.L_x_63:
        /* <DEDUP_REMOVED lines=13> */
.L_x_66:
[----:B------:R-:W-:Y:S05]  /*3660*/  BSYNC B1 ;  /* 0x0000000000017941 */ /* 0x000fea0003800000 */
.L_x_65:
        /* <DEDUP_REMOVED lines=13> */
.L_x_68:
[----:B------:R-:W-:Y:S05]  /*3740*/  BSYNC B1 ;  /* 0x0000000000017941 */ /* 0x000fea0003800000 */
.L_x_67:
        /* <DEDUP_REMOVED lines=12> */
.L_x_70:
[----:B------:R-:W-:Y:S05]  /*3810*/  BSYNC B1 ;  /* 0x0000000000017941 */ /* 0x000fea0003800000 */
.L_x_69:
        /* <DEDUP_REMOVED lines=12> */
.L_x_72:
[----:B------:R-:W-:Y:S05]  /*38e0*/  BSYNC B1 ;  /* 0x0000000000017941 */ /* 0x000fea0003800000 */
.L_x_71:
        /* <DEDUP_REMOVED lines=13> */
.L_x_74:
[----:B------:R-:W-:Y:S05]  /*39c0*/  BSYNC B1 ;  /* 0x0000000000017941 */ /* 0x000fea0003800000 */
.L_x_73:
        /* <DEDUP_REMOVED lines=13> */
.L_x_76:
[----:B------:R-:W-:Y:S05]  /*3aa0*/  BSYNC B1 ;  /* 0x0000000000017941 */ /* 0x000fea0003800000 */
.L_x_75:
        /* <DEDUP_REMOVED lines=12> */
.L_x_78:
[----:B------:R-:W-:Y:S05]  /*3b70*/  BSYNC B1 ;  /* 0x0000000000017941 */ /* 0x000fea0003800000 */
.L_x_77:
        /* <DEDUP_REMOVED lines=12> */
.L_x_80:
[----:B------:R-:W-:Y:S05]  /*3c40*/  BSYNC B1 ;  /* 0x0000000000017941 */ /* 0x000fea0003800000 */
.L_x_79:
        /* <DEDUP_REMOVED lines=13> */
.L_x_82:
[----:B------:R-:W-:Y:S05]  /*3d20*/  BSYNC B1 ;  /* 0x0000000000017941 */ /* 0x000fea0003800000 */
.L_x_81:
        /* <DEDUP_REMOVED lines=13> */
.L_x_84:
[----:B------:R-:W-:Y:S05]  /*3e00*/  BSYNC B1 ;  /* 0x0000000000017941 */ /* 0x000fea0003800000 */
.L_x_83:
        /* <DEDUP_REMOVED lines=12> */
.L_x_86:
[----:B------:R-:W-:Y:S05]  /*3ed0*/  BSYNC B1 ;  /* 0x0000000000017941 */ /* 0x000fea0003800000 */
.L_x_85:
        /* <DEDUP_REMOVED lines=12> */
.L_x_88:
[----:B------:R-:W-:Y:S05]  /*3fa0*/  BSYNC B1 ;  /* 0x0000000000017941 */ /* 0x000fea0003800000 */
.L_x_87:
        /* <DEDUP_REMOVED lines=13> */
.L_x_90:
[----:B------:R-:W-:Y:S05]  /*4080*/  BSYNC B1 ;  /* 0x0000000000017941 */ /* 0x000fea0003800000 */
.L_x_89:
        /* <DEDUP_REMOVED lines=13> */
.L_x_92:
[----:B------:R-:W-:Y:S05]  /*4160*/  BSYNC B1 ;  /* 0x0000000000017941 */ /* 0x000fea0003800000 */
.L_x_91:
        /* <DEDUP_REMOVED lines=12> */
.L_x_94:
[----:B------:R-:W-:Y:S05]  /*4230*/  BSYNC B1 ;  /* 0x0000000000017941 */ /* 0x000fea0003800000 */
.L_x_93:
        /* <DEDUP_REMOVED lines=12> */
.L_x_96:
[----:B------:R-:W-:Y:S05]  /*4300*/  BSYNC B1 ;  /* 0x0000000000017941 */ /* 0x000fea0003800000 */
.L_x_95:
        /* <DEDUP_REMOVED lines=13> */
.L_x_98:
[----:B------:R-:W-:Y:S05]  /*43e0*/  BSYNC B1 ;  /* 0x0000000000017941 */ /* 0x000fea0003800000 */
.L_x_97:
[----:B-----5:R-:W-:Y:S01]  /*43f0*/  LOP3.LUT R27, R27, 0xff, RZ, 0xc0, !PT ;  /* 0x000000ff1b1b7812 */ /* 0x020fe200078ec0ff */
[----:B------:R-:W-:Y:S01]  /*4400*/  BSSY B1, `(.L_x_99) ;  /* 0x000000c000017945 */ /* 0x000fe20003800000 */
[----:B------:R-:W-:Y:S02]  /*4410*/  ISETP.GE.AND P1, PT, R26, 0x3a, PT ;  /* 0x0000003a1a00780c */ /* 0x000fe40003f26270 */
[----:B------:R-:W-:Y:S02]  /*4420*/  F2FP.F16.E5M2.UNPACK_B R27, R27 ;  /* 0x0000001bff1b723e */ /* 0x000fe400020004ff */
[----:B------:R-:W-:Y:S02]  /*4430*/  ISETP.LT.OR P3, PT, R6, 0x1, !P1 ;  /* 0x000000010600780c */ /* 0x000fe40004f61670 */
[----:B------:R-:W-:Y:S01]  /*4440*/  PRMT R26, RZ, 0x7610, R26 ;  /* 0x00007610ff1a7816 */ /* 0x000fe2000000001a */
[----:B------:R-:W-:-:S05]  /*4450*/  HADD2.F32 R28, -RZ, R27.H0_H0 ;  /* 0x2000001bff1c7230 */ /* 0x000fca0000004100 */
[----:B------:R-:W-:-:S04]  /*4460*/  FMUL R28, R28, R15 ;  /* 0x0000000f1c1c7220 */ /* 0x000fc80000400000 */
[----:B------:R-:W-:-:S05]  /*4470*/  FFMA R28, R57, R14, R28 ;  /* 0x0000000e391c7223 */ /* 0x000fca000000001c */
[----:B------:R-:W-:-:S05]  /*4480*/  F2FP.SATFINITE.E5M2.F32.PACK_AB_MERGE_C R27, RZ, R28, RZ ;  /* 0x0000001cff1b723e */ /* 0x000fca00048060ff */
[----:B------:R0:W-:Y:S01]  /*4490*/  @!P2 STG.E.U8 desc[UR20][R16.64+0x38], R27 ;  /* 0x0000381b1000a986 */ /* 0x0001e2000c101114 */
[----:B------:R-:W-:Y:S05]  /*44a0*/  @P3 BRA `(.L_x_100) ;  /* 0x0000000000043947 */ /* 0x000fea0003800000 */
[----:B------:R0:W5:Y:S02]  /*44b0*/  LDG.E.U8 R26, desc[UR20][R4.64+0x39] ;  /* 0x00003914041a7981 */ /* 0x000164000c1e1100 */
.L_x_100:
[----:B------:R-:W-:Y:S05]  /*44c0*/  BSYNC B1 ;  /* 0x0000000000017941 */ /* 0x000fea0003800000 */
.L_x_99:
[----:B-----5:R-:W-:Y:S01]  /*44d0*/  LOP3.LUT R26, R26, 0xff, RZ, 0xc0, !PT ;  /* 0x000000ff1a1a7812 */ /* 0x020fe200078ec0ff */
[----:B------:R-:W-:Y:S01]  /*44e0*/  BSSY B1, `(.L_x_101) ;  /* 0x000000b000017945 */ /* 0x000fe20003800000 */
[----:B------:R-:W-:Y:S02]  /*44f0*/  ISETP.LT.OR P0, PT, R6, 0x9, !P0 ;  /* 0x000000090600780c */ /* 0x000fe40004701670 */
[----:B------:R-:W-:Y:S02]  /*4500*/  F2FP.F16.E5M2.UNPACK_B R26, R26 ;  /* 0x0000001aff1a723e */ /* 0x000fe400020004ff */
[----:B0-2---:R-:W-:-:S03]  /*4510*/  PRMT R4, RZ, 0x7610, R4 ;  /* 0x00007610ff047816 */ /* 0x005fc60000000004 */
[----:B------:R-:W-:-:S05]  /*4520*/  HADD2.F32 R26, -RZ, R26.H0_H0 ;  /* 0x2000001aff1a7230 */ /* 0x000fca0000004100 */
[----:B------:R-:W-:-:S04]  /*4530*/  FMUL R5, R26, R15 ;  /* 0x0000000f1a057220 */ /* 0x000fc80000400000 */
[----:B------:R-:W-:-:S05]  /*4540*/  FFMA R5, R56, R14, R5 ;  /* 0x0000000e38057223 */ /* 0x000fca0000000005 */
[----:B------:R-:W-:-:S05]  /*4550*/  F2FP.SATFINITE.E5M2.F32.PACK_AB_MERGE_C R5, RZ, R5, RZ ;  /* 0x00000005ff05723e */ /* 0x000fca00048060ff */
[----:B------:R0:W-:Y:S01]  /*4560*/  @!P3 STG.E.U8 desc[UR20][R16.64+0x39], R5 ;  /* 0x000039051000b986 */ /* 0x0001e2000c101114 */
[----:B------:R-:W-:Y:S05]  /*4570*/  @P0 BRA `(.L_x_102) ;  /* 0x0000000000040947 */ /* 0x000fea0003800000 */
[----:B------:R2:W5:Y:S02]  /*4580*/  LDG.E.U8 R4, desc[UR20][R24.64+0x38] ;  /* 0x0000381418047981 */ /* 0x000564000c1e1100 */
.L_x_102:
[----:B------:R-:W-:Y:S05]  /*4590*/  BSYNC B1 ;  /* 0x0000000000017941 */ /* 0x000fea0003800000 */
.L_x_101:
[----:B-----5:R-:W-:Y:S01]  /*45a0*/  LOP3.LUT R4, R4, 0xff, RZ, 0xc0, !PT ;  /* 0x000000ff04047812 */ /* 0x020fe200078ec0ff */
[----:B------:R-:W-:Y:S01]  /*45b0*/  BSSY B1, `(.L_x_103) ;  /* 0x000000b000017945 */ /* 0x000fe20003800000 */
[----:B------:R-:W-:Y:S02]  /*45c0*/  ISETP.LT.OR P1, PT, R6, 0x9, !P1 ;  /* 0x000000090600780c */ /* 0x000fe40004f21670 */
[----:B------:R-:W-:-:S05]  /*45d0*/  F2FP.F16.E5M2.UNPACK_B R4, R4 ;  /* 0x00000004ff04723e */ /* 0x000fca00020004ff */
[----:B------:R-:W-:-:S05]  /*45e0*/  HADD2.F32 R4, -RZ, R4.H0_H0 ;  /* 0x20000004ff047230 */ /* 0x000fca0000004100 */
[----:B------:R-:W-:-:S04]  /*45f0*/  FMUL R4, R4, R15 ;  /* 0x0000000f04047220 */ /* 0x000fc80000400000 */
[----:B------:R-:W-:-:S05]  /*4600*/  FFMA R4, R23, R14, R4 ;  /* 0x0000000e17047223 */ /* 0x000fca0000000004 */
[----:B0-----:R-:W-:Y:S02]  /*4610*/  F2FP.SATFINITE.E5M2.F32.PACK_AB_MERGE_C R5, RZ, R4, RZ ;  /* 0x00000004ff05723e */ /* 0x001fe400048060ff */
[----:B------:R-:W-:-:S03]  /*4620*/  PRMT R4, RZ, 0x7610, R4 ;  /* 0x00007610ff047816 */ /* 0x000fc60000000004 */
[----:B------:R0:W-:Y:S01]  /*4630*/  @!P0 STG.E.U8 desc[UR20][R18.64+0x38], R5 ;  /* 0x0000380512008986 */ /* 0x0001e2000c101114 */
[----:B------:R-:W-:Y:S05]  /*4640*/  @P1 BRA `(.L_x_104) ;  /* 0x0000000000041947 */ /* 0x000fea0003800000 */
[----:B------:R0:W5:Y:S02]  /*4650*/  LDG.E.U8 R4, desc[UR20][R24.64+0x39] ;  /* 0x0000391418047981 */ /* 0x000164000c1e1100 */
.L_x_104:
[----:B------:R-:W-:Y:S05]  /*4660*/  BSYNC B1 ;  /* 0x0000000000017941 */ /* 0x000fea0003800000 */
.L_x_103:
[----:B------:R-:W-:Y:S05]  /*4670*/  @P1 BRA `(.L_x_105) ;  /* 0x0000000800601947 */ /* 0x000fea0003800000 */
[----:B-----5:R-:W-:-:S04]  /*4680*/  LOP3.LUT R4, R4, 0xff, RZ, 0xc0, !PT ;  /* 0x000000ff04047812 */ /* 0x020fc800078ec0ff */
[----:B------:R-:W-:-:S05]  /*4690*/  F2FP.F16.E5M2.UNPACK_B R4, R4 ;  /* 0x00000004ff04723e */ /* 0x000fca00020004ff */
[----:B------:R-:W-:-:S05]  /*46a0*/  HADD2.F32 R4, -RZ, R4.H0_H0 ;  /* 0x20000004ff047230 */ /* 0x000fca0000004100 */
[----:B0-----:R-:W-:-:S04]  /*46b0*/  FMUL R5, R4, R15 ;  /* 0x0000000f04057220 */ /* 0x001fc80000400000 */
[----:B------:R-:W-:-:S05]  /*46c0*/  FFMA R5, R22, R14, R5 ;  /* 0x0000000e16057223 */ /* 0x000fca0000000005 */
[----:B------:R-:W-:-:S05]  /*46d0*/  F2FP.SATFINITE.E5M2.F32.PACK_AB_MERGE_C R5, RZ, R5, RZ ;  /* 0x00000005ff05723e */ /* 0x000fca00048060ff */
[----:B------:R0:W-:Y:S01]  /*46e0*/  STG.E.U8 desc[UR20][R18.64+0x39], R5 ;  /* 0x0000390512007986 */ /* 0x0001e2000c101114 */
[----:B------:R-:W-:Y:S05]  /*46f0*/  BRA `(.L_x_105) ;  /* 0x0000000800407947 */ /* 0x000fea0003800000 */
.L_x_40:
[C---:B------:R-:W-:Y:S01]  /*4700*/  ISETP.GE.AND P3, PT, R26.reuse, 0x1, PT ;  /* 0x000000011a00780c */ /* 0x040fe20003f66270 */
[-C--:B--2---:R-:W-:Y:S01]  /*4710*/  FMUL R85, R85, R14.reuse ;  /* 0x0000000e55557220 */ /* 0x084fe20000400000 */
[----:B------:R-:W-:Y:S01]  /*4720*/  ISETP.GE.AND P0, PT, R26, 0x2, PT ;  /* 0x000000021a00780c */ /* 0x000fe20003f06270 */
[-C--:B------:R-:W-:Y:S01]  /*4730*/  FMUL R84, R84, R14.reuse ;  /* 0x0000000e54547220 */ /* 0x080fe20000400000 */
[C---:B------:R-:W-:Y:S01]  /*4740*/  ISETP.LT.OR P1, PT, R6.reuse, 0x1, !P3 ;  /* 0x000000010600780c */ /* 0x040fe20005f21670 */
[-C--:B------:R-:W-:Y:S01]  /*4750*/  FMUL R83, R83, R14.reuse ;  /* 0x0000000e53537220 */ /* 0x080fe20000400000 */
[----:B------:R-:W-:Y:S01]  /*4760*/  ISETP.LT.OR P2, PT, R6, 0x1, !P0 ;  /* 0x000000010600780c */ /* 0x000fe20004741670 */
[-C--:B------:R-:W-:Y:S01]  /*4770*/  FMUL R82, R82, R14.reuse ;  /* 0x0000000e52527220 */ /* 0x080fe20000400000 */
[----:B------:R-:W-:Y:S01]  /*4780*/  ISETP.LT.OR P3, PT, R6, 0x9, !P3 ;  /* 0x000000090600780c */ /* 0x000fe20005f61670 */
[-C--:B------:R-:W-:Y:S01]  /*4790*/  FMUL R81, R81, R14.reuse ;  /* 0x0000000e51517220 */ /* 0x080fe20000400000 */
[----:B------:R-:W-:Y:S01]  /*47a0*/  F2FP.SATFINITE.E5M2.F32.PACK_AB_MERGE_C R85, RZ, R85, RZ ;  /* 0x00000055ff55723e */ /* 0x000fe200048060ff */
[----:B------:R-:W-:Y:S01]  /*47b0*/  FMUL R80, R80, R14 ;  /* 0x0000000e50507220 */ /* 0x000fe20000400000 */
[----:B------:R-:W-:Y:S01]  /*47c0*/  F2FP.SATFINITE.E5M2.F32.PACK_AB_MERGE_C R5, RZ, R84, RZ ;  /* 0x00000054ff05723e */ /* 0x000fe200048060ff */
[-C--:B------:R-:W-:Y:S01]  /*47d0*/  FMUL R79, R79, R14.reuse ;  /* 0x0000000e4f4f7220 */ /* 0x080fe20000400000 */
[----:B------:R-:W-:Y:S01]  /*47e0*/  F2FP.SATFINITE.E5M2.F32.PACK_AB_MERGE_C R83, RZ, R83, RZ ;  /* 0x00000053ff53723e */ /* 0x000fe200048060ff */
[-C--:B------:R-:W-:Y:S01]  /*47f0*/  FMUL R78, R78, R14.reuse ;  /* 0x0000000e4e4e7220 */ /* 0x080fe20000400000 */
[----:B------:R-:W-:Y:S01]  /*4800*/  ISETP.LT.OR P0, PT, R6, 0x9, !P0 ;  /* 0x000000090600780c */ /* 0x000fe20004701670 */
[----:B------:R-:W-:Y:S01]  /*4810*/  @!P1 STG.E.U8 desc[UR20][R16.64], R85 ;  /* 0x0000005510009986 */ /* 0x000fe2000c101114 */
[C---:B------:R-:W-:Y:S01]  /*4820*/  ISETP.GE.AND P1, PT, R26.reuse, 0x9, PT ;  /* 0x000000091a00780c */ /* 0x040fe20003f26270 */
[-C--:B------:R-:W-:Y:S01]  /*4830*/  FMUL R77, R77, R14.reuse ;  /* 0x0000000e4d4d7220 */ /* 0x080fe20000400000 */
[----:B------:R-:W-:Y:S01]  /*4840*/  F2FP.SATFINITE.E5M2.F32.PACK_AB_MERGE_C R81, RZ, R81, RZ ;  /* 0x00000051ff51723e */ /* 0x000fe200048060ff */
[----:B------:R0:W-:Y:S01]  /*4850*/  @!P2 STG.E.U8 desc[UR20][R16.64+0x1], R5 ;  /* 0x000001051000a986 */ /* 0x0001e2000c101114 */
[----:B------:R-:W-:Y:S01]  /*4860*/  ISETP.GE.AND P2, PT, R26, 0xa, PT ;  /* 0x0000000a1a00780c */ /* 0x000fe20003f46270 */
[----:B------:R-:W-:Y:S01]  /*4870*/  FMUL R76, R76, R14 ;  /* 0x0000000e4c4c7220 */ /* 0x000fe20000400000 */
[----:B------:R-:W-:Y:S01]  /*4880*/  F2FP.SATFINITE.E5M2.F32.PACK_AB_MERGE_C R25, RZ, R80, RZ ;  /* 0x00000050ff19723e */ /* 0x000fe200048060ff */
[----:B------:R-:W-:Y:S01]  /*4890*/  @!P3 STG.E.U8 desc[UR20][R18.64], R83 ;  /* 0x000000531200b986 */ /* 0x000fe2000c101114 */
[----:B------:R-:W-:Y:S01]  /*48a0*/  ISETP.LT.OR P3, PT, R6, 0x1, !P1 ;  /* 0x000000010600780c */ /* 0x000fe20004f61670 */
[-C--:B------:R-:W-:Y:S01]  /*48b0*/  FMUL R74, R74, R14.reuse ;  /* 0x0000000e4a4a7220 */ /* 0x080fe20000400000 */
[C---:B------:R-:W-:Y:S01]  /*48c0*/  ISETP.LT.OR P5, PT, R6.reuse, 0x1, !P2 ;  /* 0x000000010600780c */ /* 0x040fe200057a1670 */
[-C--:B------:R-:W-:Y:S01]  /*48d0*/  FMUL R75, R75, R14.reuse ;  /* 0x0000000e4b4b7220 */ /* 0x080fe20000400000 */
[----:B------:R-:W-:Y:S01]  /*48e0*/  ISETP.LT.OR P1, PT, R6, 0x9, !P1 ;  /* 0x000000090600780c */ /* 0x000fe20004f21670 */
[-C--:B------:R-:W-:Y:S01]  /*48f0*/  FMUL R73, R73, R14.reuse ;  /* 0x0000000e49497220 */ /* 0x080fe20000400000 */
[----:B------:R-:W-:Y:S01]  /*4900*/  F2FP.SATFINITE.E5M2.F32.PACK_AB_MERGE_C R79, RZ, R79, RZ ;  /* 0x0000004fff4f723e */ /* 0x000fe200048060ff */
[----:B------:R-:W-:Y:S01]  /*4910*/  FMUL R72, R72, R14 ;  /* 0x0000000e48487220 */ /* 0x000fe20000400000 */
[----:B0-----:R-:W-:Y:S01]  /*4920*/  F2FP.SATFINITE.E5M2.F32.PACK_AB_MERGE_C R5, RZ, R82, RZ ;  /* 0x00000052ff05723e */ /* 0x001fe200048060ff */
[-C--:B------:R-:W-:Y:S01]  /*4930*/  FMUL R70, R70, R14.reuse ;  /* 0x0000000e46467220 */ /* 0x080fe20000400000 */
[----:B------:R-:W-:Y:S01]  /*4940*/  ISETP.LT.OR P2, PT, R6, 0x9, !P2 ;  /* 0x000000090600780c */ /* 0x000fe20005741670 */
[----:B------:R-:W-:Y:S01]  /*4950*/  FMUL R71, R71, R14 ;  /* 0x0000000e47477220 */ /* 0x000fe20000400000 */
[----:B------:R-:W-:Y:S01]  /*4960*/  F2FP.SATFINITE.E5M2.F32.PACK_AB_MERGE_C R27, RZ, R78, RZ ;  /* 0x0000004eff1b723e */ /* 0x000fe200048060ff */
[----:B------:R0:W-:Y:S01]  /*4970*/  @!P0 STG.E.U8 desc[UR20][R18.64+0x1], R5 ;  /* 0x0000010512008986 */ /* 0x0001e2000c101114 */
[C---:B------:R-:W-:Y:S01]  /*4980*/  ISETP.GE.AND P0, PT, R26.reuse, 0x11, PT ;  /* 0x000000111a00780c */ /* 0x040fe20003f06270 */
[-C--:B------:R-:W-:Y:S01]  /*4990*/  FMUL R69, R69, R14.reuse ;  /* 0x0000000e45457220 */ /* 0x080fe20000400000 */
[----:B------:R-:W-:Y:S01]  /*49a0*/  F2FP.SATFINITE.E5M2.F32.PACK_AB_MERGE_C R77, RZ, R77, RZ ;  /* 0x0000004dff4d723e */ /* 0x000fe200048060ff */
[----:B------:R-:W-:Y:S01]  /*49b0*/  @!P3 STG.E.U8 desc[UR20][R16.64+0x8], R81 ;  /* 0x000008511000b986 */ /* 0x000fe2000c101114 */
[----:B------:R-:W-:Y:S01]  /*49c0*/  ISETP.GE.AND P3, PT, R26, 0x12, PT ;  /* 0x000000121a00780c */ /* 0x000fe20003f66270 */
[-C--:B------:R-:W-:Y:S01]  /*49d0*/  FMUL R68, R68, R14.reuse ;  /* 0x0000000e44447220 */ /* 0x080fe20000400000 */
[----:B------:R-:W-:Y:S01]  /*49e0*/  F2FP.SATFINITE.E5M2.F32.PACK_AB_MERGE_C R75, RZ, R75, RZ ;  /* 0x0000004bff4b723e */ /* 0x000fe200048060ff */
[----:B------:R1:W-:Y:S01]  /*49f0*/  @!P5 STG.E.U8 desc[UR20][R16.64+0x9], R25 ;  /* 0x000009191000d986 */ /* 0x0003e2000c101114 */
[C---:B------:R-:W-:Y:S01]  /*4a00*/  ISETP.LT.OR P5, PT, R6.reuse, 0x1, !P3 ;  /* 0x000000010600780c */ /* 0x040fe20005fa1670 */
[-C--:B------:R-:W-:Y:S01]  /*4a10*/  FMUL R67, R67, R14.reuse ;  /* 0x0000000e43437220 */ /* 0x080fe20000400000 */
[C---:B------:R-:W-:Y:S01]  /*4a20*/  ISETP.LT.OR P3, PT, R6.reuse, 0x9, !P3 ;  /* 0x000000090600780c */ /* 0x040fe20005f61670 */
[----:B------:R-:W-:Y:S01]  /*4a30*/  @!P1 STG.E.U8 desc[UR20][R18.64+0x8], R79 ;  /* 0x0000084f12009986 */ /* 0x000fe2000c101114 */
[----:B------:R-:W-:Y:S01]  /*4a40*/  ISETP.LT.OR P1, PT, R6, 0x1, !P0 ;  /* 0x000000010600780c */ /* 0x000fe20004721670 */
[----:B------:R-:W-:Y:S01]  /*4a50*/  FMUL R66, R66, R14 ;  /* 0x0000000e42427220 */ /* 0x000fe20000400000 */
[----:B0-----:R-:W-:Y:S01]  /*4a60*/  F2FP.SATFINITE.E5M2.F32.PACK_AB_MERGE_C R5, RZ, R76, RZ ;  /* 0x0000004cff05723e */ /* 0x001fe200048060ff */
[----:B------:R-:W-:Y:S01]  /*4a70*/  @!P2 STG.E.U8 desc[UR20][R18.64+0x9], R27 ;  /* 0x0000091b1200a986 */ /* 0x000fe2000c101114 */
[----:B------:R-:W-:Y:S01]  /*4a80*/  ISETP.GE.AND P2, PT, R26, 0x19, PT ;  /* 0x000000191a00780c */ /* 0x000fe20003f46270 */
[-C--:B------:R-:W-:Y:S01]  /*4a90*/  FMUL R65, R65, R14.reuse ;  /* 0x0000000e41417220 */ /* 0x080fe20000400000 */
[----:B------:R-:W-:Y:S01]  /*4aa0*/  ISETP.LT.OR P0, PT, R6, 0x9, !P0 ;  /* 0x000000090600780c */ /* 0x000fe20004701670 */
[----:B------:R-:W-:Y:S01]  /*4ab0*/  FMUL R64, R64, R14 ;  /* 0x0000000e40407220 */ /* 0x000fe20000400000 */
[----:B------:R-:W-:Y:S01]  /*4ac0*/  ISETP.LT.OR P6, PT, R6, 0x1, !P2 ;  /* 0x000000010600780c */ /* 0x000fe200057c1670 */
[----:B------:R0:W-:Y:S01]  /*4ad0*/  @!P5 STG.E.U8 desc[UR20][R16.64+0x11], R5 ;  /* 0x000011051000d986 */ /* 0x0001e2000c101114 */
[----:B-1----:R-:W-:Y:S01]  /*4ae0*/  F2FP.SATFINITE.E5M2.F32.PACK_AB_MERGE_C R25, RZ, R74, RZ ;  /* 0x0000004aff19723e */ /* 0x002fe200048060ff */
[-C--:B------:R-:W-:Y:S01]  /*4af0*/  FMUL R62, R62, R14.reuse ;  /* 0x0000000e3e3e7220 */ /* 0x080fe20000400000 */
[----:B------:R-:W-:Y:S01]  /*4b00*/  F2FP.SATFINITE.E5M2.F32.PACK_AB_MERGE_C R73, RZ, R73, RZ ;  /* 0x00000049ff49723e */ /* 0x000fe200048060ff */
[----:B------:R-:W-:Y:S01]  /*4b10*/  @!P1 STG.E.U8 desc[UR20][R16.64+0x10], R77 ;  /* 0x0000104d10009986 */ /* 0x000fe2000c101114 */
[----:B------:R-:W-:Y:S01]  /*4b20*/  ISETP.GE.AND P1, PT, R26, 0x1a, PT ;  /* 0x0000001a1a00780c */ /* 0x000fe20003f26270 */
[-C--:B------:R-:W-:Y:S01]  /*4b30*/  FMUL R63, R63, R14.reuse ;  /* 0x0000000e3f3f7220 */ /* 0x080fe20000400000 */
[C---:B------:R-:W-:Y:S01]  /*4b40*/  ISETP.LT.OR P2, PT, R6.reuse, 0x9, !P2 ;  /* 0x000000090600780c */ /* 0x040fe20005741670 */
[----:B------:R1:W-:Y:S01]  /*4b50*/  @!P3 STG.E.U8 desc[UR20][R18.64+0x11], R25 ;  /* 0x000011191200b986 */ /* 0x0003e2000c101114 */
[C---:B------:R-:W-:Y:S01]  /*4b60*/  ISETP.LT.OR P5, PT, R6.reuse, 0x1, !P1 ;  /* 0x000000010600780c */ /* 0x040fe20004fa1670 */
[----:B------:R-:W-:Y:S01]  /*4b70*/  FMUL R61, R61, R14 ;  /* 0x0000000e3d3d7220 */ /* 0x000fe20000400000 */
[----:B------:R-:W-:Y:S01]  /*4b80*/  ISETP.LT.OR P3, PT, R6, 0x9, !P1 ;  /* 0x000000090600780c */ /* 0x000fe20004f61670 */
[----:B------:R-:W-:Y:S01]  /*4b90*/  @!P0 STG.E.U8 desc[UR20][R18.64+0x10], R75 ;  /* 0x0000104b12008986 */ /* 0x000fe2000c101114 */
[----:B0-----:R-:W-:Y:S01]  /*4ba0*/  F2FP.SATFINITE.E5M2.F32.PACK_AB_MERGE_C R5, RZ, R72, RZ ;  /* 0x00000048ff05723e */ /* 0x001fe200048060ff */
[-C--:B------:R-:W-:Y:S01]  /*4bb0*/  FMUL R60, R60, R14.reuse ;  /* 0x0000000e3c3c7220 */ /* 0x080fe20000400000 */
[C---:B------:R-:W-:Y:S01]  /*4bc0*/  ISETP.GE.AND P0, PT, R26.reuse, 0x21, PT ;  /* 0x000000211a00780c */ /* 0x040fe20003f06270 */
[----:B------:R-:W-:Y:S01]  /*4bd0*/  @!P6 STG.E.U8 desc[UR20][R16.64+0x18], R73 ;  /* 0x000018491000e986 */ /* 0x000fe2000c101114 */
[----:B------:R-:W-:Y:S01]  /*4be0*/  ISETP.GE.AND P1, PT, R26, 0x22, PT ;  /* 0x000000221a00780c */ /* 0x000fe20003f26270 */
[-C--:B------:R-:W-:Y:S01]  /*4bf0*/  FMUL R59, R59, R14.reuse ;  /* 0x0000000e3b3b7220 */ /* 0x080fe20000400000 */
[----:B------:R-:W-:Y:S01]  /*4c00*/  ISETP.LT.OR P6, PT, R6, 0x1, !P0 ;  /* 0x000000010600780c */ /* 0x000fe200047c1670 */
[----:B------:R-:W-:Y:S01]  /*4c10*/  FMUL R58, R58, R14 ;  /* 0x0000000e3a3a7220 */ /* 0x000fe20000400000 */
[----:B-1----:R-:W-:Y:S01]  /*4c20*/  F2FP.SATFINITE.E5M2.F32.PACK_AB_MERGE_C R25, RZ, R70, RZ ;  /* 0x00000046ff19723e */ /* 0x002fe200048060ff */
[----:B------:R0:W-:Y:S01]  /*4c30*/  @!P5 STG.E.U8 desc[UR20][R16.64+0x19], R5 ;  /* 0x000019051000d986 */ /* 0x0001e2000c101114 */
[----:B------:R-:W-:Y:S01]  /*4c40*/  ISETP.LT.OR P5, PT, R6, 0x1, !P1 ;  /* 0x000000010600780c */ /* 0x000fe20004fa1670 */
[-C--:B------:R-:W-:Y:S01]  /*4c50*/  FMUL R57, R57, R14.reuse ;  /* 0x0000000e39397220 */ /* 0x080fe20000400000 */
[----:B------:R-:W-:Y:S01]  /*4c60*/  F2FP.SATFINITE.E5M2.F32.PACK_AB_MERGE_C R71, RZ, R71, RZ ;  /* 0x00000047ff47723e */ /* 0x000fe200048060ff */
[----:B------:R1:W-:Y:S01]  /*4c70*/  @!P3 STG.E.U8 desc[UR20][R18.64+0x19], R25 ;  /* 0x000019191200b986 */ /* 0x0003e2000c101114 */
[----:B------:R-:W-:Y:S01]  /*4c80*/  F2FP.SATFINITE.E5M2.F32.PACK_AB_MERGE_C R69, RZ, R69, RZ ;  /* 0x00000045ff45723e */ /* 0x000fe200048060ff */
[----:B------:R-:W-:Y:S01]  /*4c90*/  FMUL R56, R56, R14 ;  /* 0x0000000e38387220 */ /* 0x000fe20000400000 */
[----:B------:R-:W-:Y:S01]  /*4ca0*/  F2FP.SATFINITE.E5M2.F32.PACK_AB_MERGE_C R27, RZ, R68, RZ ;  /* 0x00000044ff1b723e */ /* 0x000fe200048060ff */
[----:B------:R-:W-:Y:S01]  /*4cb0*/  @!P2 STG.E.U8 desc[UR20][R18.64+0x18], R71 ;  /* 0x000018471200a986 */ /* 0x000fe2000c101114 */
[----:B------:R-:W-:Y:S01]  /*4cc0*/  ISETP.LT.OR P3, PT, R6, 0x9, !P1 ;  /* 0x000000090600780c */ /* 0x000fe20004f61670 */
[-C--:B------:R-:W-:Y:S01]  /*4cd0*/  FMUL R23, R23, R14.reuse ;  /* 0x0000000e17177220 */ /* 0x080fe20000400000 */
[----:B------:R-:W-:Y:S01]  /*4ce0*/  ISETP.GE.AND P2, PT, R26, 0x29, PT ;  /* 0x000000291a00780c */ /* 0x000fe20003f46270 */
[----:B------:R-:W-:Y:S01]  /*4cf0*/  @!P6 STG.E.U8 desc[UR20][R16.64+0x20], R69 ;  /* 0x000020451000e986 */ /* 0x000fe2000c101114 */
[----:B------:R-:W-:Y:S01]  /*4d00*/  ISETP.LT.OR P0, PT, R6, 0x9, !P0 ;  /* 0x000000090600780c */ /* 0x000fe20004701670 */
[----:B------:R-:W-:Y:S01]  /*4d10*/  FMUL R22, R22, R14 ;  /* 0x0000000e16167220 */ /* 0x000fe20000400000 */
[----:B------:R-:W-:Y:S01]  /*4d20*/  ISETP.GE.AND P1, PT, R26, 0x2a, PT ;  /* 0x0000002a1a00780c */ /* 0x000fe20003f26270 */
[----:B------:R-:W-:Y:S01]  /*4d30*/  @!P5 STG.E.U8 desc[UR20][R16.64+0x21], R27 ;  /* 0x0000211b1000d986 */ /* 0x000fe2000c101114 */
[----:B------:R-:W-:-:S02]  /*4d40*/  ISETP.LT.OR P6, PT, R6, 0x1, !P2 ;  /* 0x000000010600780c */ /* 0x000fc400057c1670 */
[C---:B------:R-:W-:Y:S02]  /*4d50*/  ISETP.LT.OR P5, PT, R6.reuse, 0x1, !P1 ;  /* 0x000000010600780c */ /* 0x040fe40004fa1670 */
[----:B------:R-:W-:Y:S02]  /*4d60*/  F2FP.SATFINITE.E5M2.F32.PACK_AB_MERGE_C R67, RZ, R67, RZ ;  /* 0x00000043ff43723e */ /* 0x000fe400048060ff */
[----:B0-----:R-:W-:Y:S02]  /*4d70*/  F2FP.SATFINITE.E5M2.F32.PACK_AB_MERGE_C R5, RZ, R66, RZ ;  /* 0x00000042ff05723e */ /* 0x001fe400048060ff */
[----:B------:R-:W-:Y:S01]  /*4d80*/  F2FP.SATFINITE.E5M2.F32.PACK_AB_MERGE_C R65, RZ, R65, RZ ;  /* 0x00000041ff41723e */ /* 0x000fe200048060ff */
[----:B------:R-:W-:Y:S01]  /*4d90*/  @!P0 STG.E.U8 desc[UR20][R18.64+0x20], R67 ;  /* 0x0000204312008986 */ /* 0x000fe2000c101114 */
[----:B-1----:R-:W-:Y:S02]  /*4da0*/  F2FP.SATFINITE.E5M2.F32.PACK_AB_MERGE_C R25, RZ, R64, RZ ;  /* 0x00000040ff19723e */ /* 0x002fe400048060ff */
[C---:B------:R-:W-:Y:S01]  /*4db0*/  ISETP.LT.OR P1, PT, R6.reuse, 0x9, !P1 ;  /* 0x000000090600780c */ /* 0x040fe20004f21670 */
[----:B------:R0:W-:Y:S01]  /*4dc0*/  @!P3 STG.E.U8 desc[UR20][R18.64+0x21], R5 ;  /* 0x000021051200b986 */ /* 0x0001e2000c101114 */
[----:B------:R-:W-:-:S02]  /*4dd0*/  ISETP.LT.OR P2, PT, R6, 0x9, !P2 ;  /* 0x000000090600780c */ /* 0x000fc40005741670 */
[C---:B------:R-:W-:Y:S01]  /*4de0*/  ISETP.GE.AND P3, PT, R26.reuse, 0x31, PT ;  /* 0x000000311a00780c */ /* 0x040fe20003f66270 */
[----:B------:R-:W-:Y:S01]  /*4df0*/  @!P6 STG.E.U8 desc[UR20][R16.64+0x28], R65 ;  /* 0x000028411000e986 */ /* 0x000fe2000c101114 */
[----:B------:R-:W-:Y:S02]  /*4e00*/  ISETP.GE.AND P0, PT, R26, 0x32, PT ;  /* 0x000000321a00780c */ /* 0x000fe40003f06270 */
[----:B------:R-:W-:Y:S01]  /*4e10*/  F2FP.SATFINITE.E5M2.F32.PACK_AB_MERGE_C R63, RZ, R63, RZ ;  /* 0x0000003fff3f723e */ /* 0x000fe200048060ff */
[----:B------:R1:W-:Y:S01]  /*4e20*/  @!P5 STG.E.U8 desc[UR20][R16.64+0x29], R25 ;  /* 0x000029191000d986 */ /* 0x0003e2000c101114 */
[C---:B------:R-:W-:Y:S02]  /*4e30*/  ISETP.LT.OR P5, PT, R6.reuse, 0x1, !P3 ;  /* 0x000000010600780c */ /* 0x040fe40005fa1670 */
[----:B------:R-:W-:Y:S02]  /*4e40*/  ISETP.LT.OR P6, PT, R6, 0x1, !P0 ;  /* 0x000000010600780c */ /* 0x000fe400047c1670 */
[----:B0-----:R-:W-:Y:S01]  /*4e50*/  F2FP.SATFINITE.E5M2.F32.PACK_AB_MERGE_C R5, RZ, R62, RZ ;  /* 0x0000003eff05723e */ /* 0x001fe200048060ff */
[----:B------:R-:W-:Y:S01]  /*4e60*/  @!P2 STG.E.U8 desc[UR20][R18.64+0x28], R63 ;  /* 0x0000283f1200a986 */ /* 0x000fe2000c101114 */
[----:B------:R-:W-:-:S02]  /*4e70*/  F2FP.SATFINITE.E5M2.F32.PACK_AB_MERGE_C R61, RZ, R61, RZ ;  /* 0x0000003dff3d723e */ /* 0x000fc400048060ff */
[----:B------:R-:W-:Y:S01]  /*4e80*/  ISETP.GE.AND P2, PT, R26, 0x3a, PT ;  /* 0x0000003a1a00780c */ /* 0x000fe20003f46270 */
[----:B------:R0:W-:Y:S01]  /*4e90*/  @!P1 STG.E.U8 desc[UR20][R18.64+0x29], R5 ;  /* 0x0000290512009986 */ /* 0x0001e2000c101114 */
[----:B------:R-:W-:Y:S02]  /*4ea0*/  ISETP.LT.OR P1, PT, R6, 0x9, !P3 ;  /* 0x000000090600780c */ /* 0x000fe40005f21670 */
[----:B-1----:R-:W-:Y:S01]  /*4eb0*/  F2FP.SATFINITE.E5M2.F32.PACK_AB_MERGE_C R25, RZ, R60, RZ ;  /* 0x0000003cff19723e */ /* 0x002fe200048060ff */
[----:B------:R-:W-:Y:S01]  /*4ec0*/  @!P5 STG.E.U8 desc[UR20][R16.64+0x30], R61 ;  /* 0x0000303d1000d986 */ /* 0x000fe2000c101114 */
[----:B------:R-:W-:Y:S02]  /*4ed0*/  ISETP.GE.AND P3, PT, R26, 0x39, PT ;  /* 0x000000391a00780c */ /* 0x000fe40003f66270 */
[C---:B------:R-:W-:Y:S01]  /*4ee0*/  ISETP.LT.OR P0, PT, R6.reuse, 0x9, !P0 ;  /* 0x000000090600780c */ /* 0x040fe20004701670 */
[----:B------:R1:W-:Y:S01]  /*4ef0*/  @!P6 STG.E.U8 desc[UR20][R16.64+0x31], R25 ;  /* 0x000031191000e986 */ /* 0x0003e2000c101114 */
[----:B------:R-:W-:-:S02]  /*4f00*/  ISETP.LT.OR P5, PT, R6, 0x1, !P3 ;  /* 0x000000010600780c */ /* 0x000fc40005fa1670 */
[C---:B------:R-:W-:Y:S02]  /*4f10*/  ISETP.LT.OR P6, PT, R6.reuse, 0x1, !P2 ;  /* 0x000000010600780c */ /* 0x040fe400057c1670 */
[C---:B------:R-:W-:Y:S02]  /*4f20*/  ISETP.LT.OR P3, PT, R6.reuse, 0x9, !P3 ;  /* 0x000000090600780c */ /* 0x040fe40005f61670 */
[----:B------:R-:W-:Y:S02]  /*4f30*/  ISETP.LT.OR P2, PT, R6, 0x9, !P2 ;  /* 0x000000090600780c */ /* 0x000fe40005741670 */
[----:B------:R-:W-:Y:S02]  /*4f40*/  F2FP.SATFINITE.E5M2.F32.PACK_AB_MERGE_C R59, RZ, R59, RZ ;  /* 0x0000003bff3b723e */ /* 0x000fe400048060ff */
[----:B0-----:R-:W-:Y:S02]  /*4f50*/  F2FP.SATFINITE.E5M2.F32.PACK_AB_MERGE_C R5, RZ, R58, RZ ;  /* 0x0000003aff05723e */ /* 0x001fe400048060ff */
[----:B------:R-:W-:Y:S01]  /*4f60*/  F2FP.SATFINITE.E5M2.F32.PACK_AB_MERGE_C R57, RZ, R57, RZ ;  /* 0x00000039ff39723e */ /* 0x000fe200048060ff */
[----:B------:R0:W-:Y:S01]  /*4f70*/  @!P1 STG.E.U8 desc[UR20][R18.64+0x30], R59 ;  /* 0x0000303b12009986 */ /* 0x0001e2000c101114 */
[----:B-1----:R-:W-:-:S02]  /*4f80*/  F2FP.SATFINITE.E5M2.F32.PACK_AB_MERGE_C R25, RZ, R56, RZ ;  /* 0x00000038ff19723e */ /* 0x002fc400048060ff */
[----:B------:R-:W-:Y:S01]  /*4f90*/  F2FP.SATFINITE.E5M2.F32.PACK_AB_MERGE_C R23, RZ, R23, RZ ;  /* 0x00000017ff17723e */ /* 0x000fe200048060ff */
[----:B------:R0:W-:Y:S01]  /*4fa0*/  @!P0 STG.E.U8 desc[UR20][R18.64+0x31], R5 ;  /* 0x0000310512008986 */ /* 0x0001e2000c101114 */
[----:B------:R-:W-:-:S03]  /*4fb0*/  F2FP.SATFINITE.E5M2.F32.PACK_AB_MERGE_C R27, RZ, R22, RZ ;  /* 0x00000016ff1b723e */ /* 0x000fc600048060ff */
[----:B------:R0:W-:Y:S04]  /*4fc0*/  @!P5 STG.E.U8 desc[UR20][R16.64+0x38], R57 ;  /* 0x000038391000d986 */ /* 0x0001e8000c101114 */
[----:B------:R0:W-:Y:S04]  /*4fd0*/  @!P6 STG.E.U8 desc[UR20][R16.64+0x39], R25 ;  /* 0x000039191000e986 */ /* 0x0001e8000c101114 */
[----:B------:R0:W-:Y:S04]  /*4fe0*/  @!P3 STG.E.U8 desc[UR20][R18.64+0x38], R23 ;  /* 0x000038171200b986 */ /* 0x0001e8000c101114 */
[----:B------:R0:W-:Y:S02]  /*4ff0*/  @!P2 STG.E.U8 desc[UR20][R18.64+0x39], R27 ;  /* 0x0000391b1200a986 */ /* 0x0001e4000c101114 */
.L_x_105:
[----:B------:R-:W-:Y:S05]  /*5000*/  BSYNC B0 ;  /* 0x0000000000007941 */ /* 0x000fea0003800000 */
.L_x_39:
[C---:B------:R-:W-:Y:S01]  /*5010*/  LEA R2, P0, R8.reuse, R2, 0x1 ;  /* 0x0000000208027211 */ /* 0x040fe200078008ff */
[----:B------:R-:W-:Y:S01]  /*5020*/  ULDC.64 UR6, c[0x0][0x650] ;  /* 0x0001940000067ab9 */ /* 0x000fe20000000a00 */
[----:B-----5:R-:W-:Y:S01]  /*5030*/  IMAD.U32 R4, RZ, RZ, UR16 ;  /* 0x00000010ff047e24 */ /* 0x020fe2000f8e00ff */
[----:B0-----:R-:W-:Y:S01]  /*5040*/  PRMT R16, RZ, 0x7610, R16 ;  /* 0x00007610ff107816 */ /* 0x001fe20000000010 */
[----:B------:R-:W-:Y:S01]  /*5050*/  IMAD.MOV.U32 R6, RZ, RZ, -0x1 ;  /* 0xffffffffff067424 */ /* 0x000fe200078e00ff */
[----:B------:R-:W-:Y:S01]  /*5060*/  LEA.HI.X R3, R8, R3, R0, 0x1, P0 ;  /* 0x0000000308037211 */ /* 0x000fe200000f0c00 */
[----:B------:R0:W-:Y:S01]  /*5070*/  SYNCS.ARRIVE.TRANS64.A1T0 RZ, [R4+UR23], RZ ;  /* 0x000000ff04ff79a7 */ /* 0x0001e20008100017 */
[----:B------:R-:W-:Y:S01]  /*5080*/  ISETP.GE.U32.AND P0, PT, R2, UR6, PT ;  /* 0x0000000602007c0c */ /* 0x000fe2000bf06070 */
[----:B------:R-:W-:-:S03]  /*5090*/  IMAD.MOV.U32 R5, RZ, RZ, -0x1 ;  /* 0xffffffffff057424 */ /* 0x000fc600078e00ff */
[----:B------:R-:W-:Y:S01]  /*50a0*/  ISETP.GE.U32.AND.EX P0, PT, R3, UR7, PT, P0 ;  /* 0x0000000703007c0c */ /* 0x000fe2000bf06100 */
[----:B0-----:R-:W-:-:S12]  /*50b0*/  IMAD.MOV.U32 R4, RZ, RZ, -0x1 ;  /* 0xffffffffff047424 */ /* 0x001fd800078e00ff */
[----:B------:R-:W-:Y:S05]  /*50c0*/  @P0 BRA `(.L_x_106) ;  /* 0x0000000400600947 */ /* 0x000fea0003800000 */
[----:B------:R-:W0:Y:S01]  /*50d0*/  S2R R28, SR_CTAID.X ;  /* 0x00000000001c7919 */ /* 0x000e220000002500 */
[----:B------:R-:W5:Y:S01]  /*50e0*/  LDC.64 R22, c[0x0][0x628] ;  /* 0x00018a00ff167b82 */ /* 0x000f620000000a00 */
[----:B------:R-:W-:Y:S01]  /*50f0*/  ULDC UR6, c[0x0][0x150] ;  /* 0x0000540000067ab9 */ /* 0x000fe20000000800 */
[----:B-1----:R-:W-:Y:S01]  /*5100*/  IMAD.MOV.U32 R18, RZ, RZ, R2 ;  /* 0x000000ffff127224 */ /* 0x002fe200078e0002 */
[----:B------:R-:W1:Y:S01]  /*5110*/  S2R R30, SR_CTAID.Y ;  /* 0x00000000001e7919 */ /* 0x000e620000002600 */
[----:B------:R-:W-:-:S04]  /*5120*/  IMAD.MOV.U32 R19, RZ, RZ, R3 ;  /* 0x000000ffff137224 */ /* 0x000fc800078e0003 */
[----:B------:R-:W1:Y:S08]  /*5130*/  LDC R31, c[0x0][0x144] ;  /* 0x00005100ff1f7b82 */ /* 0x000e700000000800 */
[----:B------:R-:W1:Y:S08]  /*5140*/  LDC R6, c[0x0][0x630] ;  /* 0x00018c00ff067b82 */ /* 0x000e700000000800 */
[----:B------:R-:W1:Y:S01]  /*5150*/  LDC.64 R26, c[0x0][0x620] ;  /* 0x00018800ff1a7b82 */ /* 0x000e620000000a00 */
[----:B-----5:R-:W-:-:S04]  /*5160*/  ISETP.NE.U32.AND P0, PT, R22, RZ, PT ;  /* 0x000000ff1600720c */ /* 0x020fc80003f05070 */
[----:B------:R-:W-:Y:S02]  /*5170*/  ISETP.NE.AND.EX P0, PT, R23, RZ, PT, P0 ;  /* 0x000000ff1700720c */ /* 0x000fe40003f05300 */
[----:B0-----:R-:W-:-:S05]  /*5180*/  I2FP.F32.U32 R4, R28 ;  /* 0x0000001c00047245 */ /* 0x001fca0000201000 */
[----:B------:R-:W-:-:S04]  /*5190*/  FMUL R4, R4, UR6 ;  /* 0x0000000604047c20 */ /* 0x000fc80008400000 */
[----:B------:R0:W0:Y:S02]  /*51a0*/  F2I.U32.TRUNC.NTZ R29, R4 ;  /* 0x00000004001d7305 */ /* 0x000024000020f000 */
[----:B------:R-:W-:Y:S05]  /*51b0*/  @!P0 BRA `(.L_x_107) ;  /* 0x0000000000288947 */ /* 0x000fea0003800000 */
[----:B------:R-:W5:Y:S02]  /*51c0*/  LDC R5, c[0x0][0x634] ;  /* 0x00018d00ff057b82 */ /* 0x000f640000000800 */
[----:B-----5:R-:W-:-:S05]  /*51d0*/  IADD3 R19, P0, R2, R5, RZ ;  /* 0x0000000502137210 */ /* 0x020fca0007f1e0ff */
[----:B--234-:R-:W-:-:S04]  /*51e0*/  IMAD.X R25, RZ, RZ, R3, P0 ;  /* 0x000000ffff197224 */ /* 0x01cfc800000e0603 */
[----:B0-----:R-:W-:-:S04]  /*51f0*/  IMAD.WIDE.U32 R4, R25, R22, RZ ;  /* 0x0000001619047225 */ /* 0x001fc800078e00ff */
[----:B------:R-:W-:-:S04]  /*5200*/  IMAD.WIDE.U32 R16, P0, R19, R23, R4 ;  /* 0x0000001713107225 */ /* 0x000fc80007800004 */
[----:B------:R-:W-:-:S04]  /*5210*/  IMAD.WIDE.U32 R4, R19, R22, RZ ;  /* 0x0000001613047225 */ /* 0x000fc800078e00ff */
[----:B------:R-:W-:Y:S01]  /*5220*/  IMAD.X R19, RZ, RZ, RZ, P0 ;  /* 0x000000ffff137224 */ /* 0x000fe200000e06ff */
[----:B------:R-:W-:Y:S01]  /*5230*/  IADD3 RZ, P0, R5, R16, RZ ;  /* 0x0000001005ff7210 */ /* 0x000fe20007f1e0ff */
[----:B------:R-:W-:-:S04]  /*5240*/  IMAD.MOV.U32 R18, RZ, RZ, R17 ;  /* 0x000000ffff127224 */ /* 0x000fc800078e0011 */
[----:B------:R-:W-:-:S08]  /*5250*/  IMAD.WIDE.U32.X R18, R25, R23, R18, P0 ;  /* 0x0000001719127225 */ /* 0x000fd000000e0412 */
.L_x_107:
[-CC-:B-1234-:R-:W-:Y:S01]  /*5260*/  SHF.R.U64 R24, R18, R6.reuse, R19.reuse ;  /* 0x0000000612187219 */ /* 0x19efe20000001213 */
[----:B------:R-:W1:Y:S01]  /*5270*/  LDC.64 R34, c[0x0][0x640] ;  /* 0x00019000ff227b82 */ /* 0x000e620000000a00 */
[----:B0-----:R-:W-:Y:S01]  /*5280*/  SHF.R.U32.HI R4, RZ, R6, R19 ;  /* 0x00000006ff047219 */ /* 0x001fe20000011613 */
[----:B------:R-:W-:Y:S01]  /*5290*/  IMAD.MOV R29, RZ, RZ, -R29 ;  /* 0x000000ffff1d7224 */ /* 0x000fe200078e0a1d */
[----:B------:R-:W-:Y:S01]  /*52a0*/  IADD3 R17, P0, RZ, -R24, RZ ;  /* 0x80000018ff117210 */ /* 0x000fe20007f1e0ff */
[----:B------:R-:W-:Y:S01]  /*52b0*/  ULDC UR6, c[0x0][0x154] ;  /* 0x0000550000067ab9 */ /* 0x000fe20000000800 */
[----:B------:R-:W-:Y:S02]  /*52c0*/  IMAD.MOV.U32 R19, RZ, RZ, 0x1 ;  /* 0x00000001ff137424 */ /* 0x000fe400078e00ff */
[----:B------:R-:W-:Y:S01]  /*52d0*/  IMAD R29, R31, R29, R28 ;  /* 0x0000001d1f1d7224 */ /* 0x000fe200078e021c */
[----:B------:R-:W0:Y:S01]  /*52e0*/  LDC R16, c[0x0][0x618] ;  /* 0x00018600ff107b82 */ /* 0x000e220000000800 */
[----:B------:R-:W-:-:S04]  /*52f0*/  IMAD.X R5, RZ, RZ, ~R4, P0 ;  /* 0x000000ffff057224 */ /* 0x000fc800000e0e04 */
[-C--:B------:R-:W-:Y:S02]  /*5300*/  IMAD R6, R5, R26.reuse, RZ ;  /* 0x0000001a05067224 */ /* 0x080fe400078e02ff */
[C---:B------:R-:W-:Y:S01]  /*5310*/  IMAD.WIDE.U32 R4, R17.reuse, R26, R2 ;  /* 0x0000001a11047225 */ /* 0x040fe200078e0002 */
[----:B------:R-:W2:Y:S03]  /*5320*/  LDC R18, c[0x0][0x608] ;  /* 0x00018200ff127b82 */ /* 0x000ea60000000800 */
[----:B------:R-:W-:Y:S01]  /*5330*/  IMAD R17, R17, R27, R6 ;  /* 0x0000001b11117224 */ /* 0x000fe200078e0206 */
[----:B------:R-:W-:-:S03]  /*5340*/  I2FP.F32.U32 R6, R30 ;  /* 0x0000001e00067245 */ /* 0x000fc60000201000 */
[----:B------:R-:W-:Y:S01]  /*5350*/  IMAD.IADD R5, R5, 0x1, R17 ;  /* 0x0000000105057824 */ /* 0x000fe200078e0211 */
[----:B------:R-:W3:Y:S01]  /*5360*/  LDC R32, c[0x0][0x658] ;  /* 0x00019600ff207b82 */ /* 0x000ee20000000800 */
[----:B-1----:R-:W-:Y:S01]  /*5370*/  ISETP.NE.U32.AND P0, PT, R34, RZ, PT ;  /* 0x000000ff2200720c */ /* 0x002fe20003f05070 */
[----:B------:R-:W-:-:S03]  /*5380*/  IMAD.MOV.U32 R17, RZ, RZ, -0x1 ;  /* 0xffffffffff117424 */ /* 0x000fc600078e00ff */
[----:B------:R-:W-:-:S03]  /*5390*/  ISETP.NE.AND.EX P0, PT, R35, RZ, PT, P0 ;  /* 0x000000ff2300720c */ /* 0x000fc60003f05300 */
[----:B------:R-:W1:Y:S01]  /*53a0*/  LDC R27, c[0x0][0x148] ;  /* 0x00005200ff1b7b82 */ /* 0x000e620000000800 */
[-CC-:B0-----:R-:W-:Y:S02]  /*53b0*/  SHF.R.U64 R22, R4, R16.reuse, R5.reuse ;  /* 0x0000001004167219 */ /* 0x181fe40000001205 */
[----:B------:R-:W-:Y:S01]  /*53c0*/  SHF.R.U32.HI R5, RZ, R16, R5 ;  /* 0x00000010ff057219 */ /* 0x000fe20000011605 */
[----:B------:R-:W-:-:S04]  /*53d0*/  FMUL R16, R6, UR6 ;  /* 0x0000000606107c20 */ /* 0x000fc80008400000 */
[----:B------:R-:W0:Y:S01]  /*53e0*/  LDC R28, c[0x0][0x600] ;  /* 0x00018000ff1c7b82 */ /* 0x000e220000000800 */
[----:B------:R4:W0:Y:S01]  /*53f0*/  F2I.U32.TRUNC.NTZ R25, R16 ;  /* 0x0000001000197305 */ /* 0x000822000020f000 */
[-CC-:B--2---:R-:W-:Y:S02]  /*5400*/  SHF.R.U64 R6, R22, R18.reuse, R5.reuse ;  /* 0x0000001216067219 */ /* 0x184fe40000001205 */
[----:B------:R-:W-:-:S04]  /*5410*/  SHF.R.U32.HI R5, RZ, R18, R5 ;  /* 0x00000012ff057219 */ /* 0x000fc80000011605 */
[----:B------:R-:W2:Y:S01]  /*5420*/  LDC R33, c[0x0][0x648] ;  /* 0x00019200ff217b82 */ /* 0x000ea20000000800 */
[-CC-:B---3--:R-:W-:Y:S02]  /*5430*/  SHF.R.U64 R26, R6, R32.reuse, R5.reuse ;  /* 0x00000020061a7219 */ /* 0x188fe40000001205 */
[-C--:B------:R-:W-:Y:S02]  /*5440*/  SHF.L.U32 R17, R17, R32.reuse, RZ ;  /* 0x0000002011117219 */ /* 0x080fe400000006ff */
[-C--:B------:R-:W-:Y:S01]  /*5450*/  SHF.R.U32.HI R5, RZ, R32.reuse, R5 ;  /* 0x00000020ff057219 */ /* 0x080fe20000011605 */
[----:B------:R-:W-:Y:S01]  /*5460*/  IMAD.MOV.U32 R4, RZ, RZ, R26 ;  /* 0x000000ffff047224 */ /* 0x000fe200078e001a */
[----:B------:R-:W-:Y:S01]  /*5470*/  SHF.L.U32 R32, R19, R32, RZ ;  /* 0x0000002013207219 */ /* 0x000fe200000006ff */
[----:B------:R-:W3:Y:S01]  /*5480*/  LDC R36, c[0x0][0x638] ;  /* 0x00018e00ff247b82 */ /* 0x000ee20000000800 */
[----:B------:R-:W-:-:S07]  /*5490*/  LOP3.LUT R31, RZ, R17, RZ, 0x33, !PT ;  /* 0x00000011ff1f7212 */ /* 0x000fce00078e33ff */
[----:B------:R-:W0:Y:S01]  /*54a0*/  LDC R37, c[0x0][0x610] ;  /* 0x00018400ff257b82 */ /* 0x000e220000000800 */
[----:B----4-:R-:W-:Y:S05]  /*54b0*/  @!P0 BRA `(.L_x_108) ;  /* 0x0000000000288947 */ /* 0x010fea0003800000 */
[----:B------:R-:W4:Y:S02]  /*54c0*/  LDC R19, c[0x0][0x64c] ;  /* 0x00019300ff137b82 */ /* 0x000f240000000800 */
[----:B----4-:R-:W-:-:S05]  /*54d0*/  IADD3 R19, P0, R26, R19, RZ ;  /* 0x000000131a137210 */ /* 0x010fca0007f1e0ff */
        /* <DEDUP_REMOVED lines=8> */
.L_x_108:
[----:B--2---:R-:W-:Y:S01]  /*5560*/  SHF.R.U64 R4, R4, R33, R5 ;  /* 0x0000002104047219 */ /* 0x004fe20000001205 */
[----:B0-----:R-:W-:Y:S01]  /*5570*/  VIADD R19, R28, 0xffffffff ;  /* 0xffffffff1c137836 */ /* 0x001fe20000000000 */
[----:B------:R-:W-:Y:S01]  /*5580*/  LOP3.LUT R17, R6, R31, RZ, 0xc0, !PT ;  /* 0x0000001f06117212 */ /* 0x000fe200078ec0ff */
[----:B------:R-:W-:Y:S02]  /*5590*/  IMAD.MOV R25, RZ, RZ, -R25 ;  /* 0x000000ffff197224 */ /* 0x000fe400078e0a19 */
[----:B------:R-:W-:Y:S02]  /*55a0*/  IMAD.MOV R5, RZ, RZ, -R4 ;  /* 0x000000ffff057224 */ /* 0x000fe400078e0a04 */
[----:B------:R-:W-:Y:S01]  /*55b0*/  IMAD R6, R32, R4, R17 ;  /* 0x0000000420067224 */ /* 0x000fe200078e0211 */
[----:B------:R-:W-:Y:S01]  /*55c0*/  LOP3.LUT R17, R22, R19, RZ, 0xc0, !PT ;  /* 0x0000001316117212 */ /* 0x000fe200078ec0ff */
[----:B-1----:R-:W-:Y:S02]  /*55d0*/  @P4 IMAD R29, R27, R25, R30 ;  /* 0x000000191b1d4224 */ /* 0x002fe400078e021e */
[----:B---3--:R-:W-:-:S02]  /*55e0*/  IMAD R4, R5, R36, R26 ;  /* 0x0000002405047224 */ /* 0x008fc400078e021a */
[----:B------:R-:W-:Y:S02]  /*55f0*/  IMAD R6, R6, R37, R29 ;  /* 0x0000002506067224 */ /* 0x000fe400078e021d */
[----:B------:R-:W-:Y:S02]  /*5600*/  IMAD R5, R4, R28, R17 ;  /* 0x0000001c04057224 */ /* 0x000fe400078e0211 */
[----:B------:R-:W-:-:S03]  /*5610*/  IMAD.MOV.U32 R16, RZ, RZ, 0x1 ;  /* 0x00000001ff107424 */ /* 0x000fc600078e00ff */
[----:B------:R-:W-:Y:S02]  /*5620*/  SEL R4, R5, R6, !P4 ;  /* 0x0000000605047207 */ /* 0x000fe40006000000 */
[----:B------:R-:W-:Y:S01]  /*5630*/  SEL R6, R6, R5, !P4 ;  /* 0x0000000506067207 */ /* 0x000fe20006000000 */
[----:B------:R-:W-:-:S07]  /*5640*/  IMAD.MOV.U32 R5, RZ, RZ, R24 ;  /* 0x000000ffff057224 */ /* 0x000fce00078e0018 */
.L_x_106:
[----:B------:R-:W-:Y:S02]  /*5650*/  LOP3.LUT P0, RZ, R16, 0xff, RZ, 0xc0, !PT ;  /* 0x000000ff10ff7812 */ /* 0x000fe4000780c0ff */
[----:B------:R-:W-:-:S11]  /*5660*/  LOP3.LUT R87, R87, 0x1, RZ, 0x3c, !PT ;  /* 0x0000000157577812 */ /* 0x000fd600078e3cff */
[----:B------:R-:W-:Y:S05]  /*5670*/  @P0 BRA `(.L_x_109) ;  /* 0xffffffc000000947 */ /* 0x000fea000383ffff */
[----:B------:R-:W-:Y:S05]  /*5680*/  EXIT ;  /* 0x000000000000794d */ /* 0x000fea0003800000 */
.L_x_17:
[----:B------:R-:W-:-:S08]  /*5690*/  ISETP.NE.AND P0, PT, R18, RZ, PT ;  /* 0x000000ff1200720c */ /* 0x000fd00003f05270 */
[----:B--23-5:R-:W0:-:S00]  /*56a0*/  USETMAXREG.DEALLOC.CTAPOOL 0x28 ;  /* 0x00000028000079c8 */ /* 0x02ce0000080e0500 */
[----:B------:R-:W-:Y:S05]  /*56b0*/  @P0 EXIT ;  /* 0x000000000000094d */ /* 0x000fea0003800000 */
[----:B0-----:R-:W-:Y:S01]  /*56c0*/  LOP3.LUT P0, RZ, R20, 0xff, RZ, 0xc0, !PT ;  /* 0x000000ff14ff7812 */ /* 0x001fe2000780c0ff */
[----:B------:R-:W-:Y:S02]  /*56d0*/  IMAD.MOV.U32 R12, RZ, RZ, 0x1 ;  /* 0x00000001ff0c7424 */ /* 0x000fe400078e00ff */
[----:B------:R-:W-:-:S10]  /*56e0*/  IMAD.MOV.U32 R15, RZ, RZ, RZ ;  /* 0x000000ffff0f7224 */ /* 0x000fd400078e00ff */
[----:B------:R-:W-:Y:S05]  /*56f0*/  @!P0 BRA `(.L_x_110) ;  /* 0x0000000c001c8947 */ /* 0x000fea0003800000 */
[----:B------:R-:W0:Y:S01]  /*5700*/  S2UR UR15, SR_CgaCtaId ;  /* 0x00000000000f79c3 */ /* 0x000e220000008800 */
[----:B------:R-:W-:Y:S01]  /*5710*/  LOP3.LUT P0, RZ, R11, 0x1f, RZ, 0xc0, !PT ;  /* 0x0000001f0bff7812 */ /* 0x000fe2000780c0ff */
[----:B------:R-:W-:Y:S01]  /*5720*/  ULDC UR6, c[0x0][0x658] ;  /* 0x0001960000067ab9 */ /* 0x000fe20000000800 */
[----:B------:R-:W-:Y:S01]  /*5730*/  UMOV UR7, 0xffffffff ;  /* 0xffffffff00077882 */ /* 0x000fe20000000000 */
[----:B------:R-:W-:Y:S01]  /*5740*/  BSSY B0, `(.L_x_110) ;  /* 0x00000c2000007945 */ /* 0x000fe20003800000 */
[----:B------:R-:W-:Y:S01]  /*5750*/  USHF.L.U32 UR7, UR7, UR6, URZ ;  /* 0x0000000607077299 */ /* 0x000fe2000800063f */
[C---:B------:R-:W-:Y:S01]  /*5760*/  ISETP.NE.AND P2, PT, R10.reuse, RZ, PT ;  /* 0x000000ff0a00720c */ /* 0x040fe20003f45270 */
[----:B------:R-:W-:Y:S01]  /*5770*/  IMAD.MOV.U32 R14, RZ, RZ, 0x1 ;  /* 0x00000001ff0e7424 */ /* 0x000fe200078e00ff */
[----:B------:R-:W-:Y:S01]  /*5780*/  ISETP.NE.OR P0, PT, R10, RZ, !P0 ;  /* 0x000000ff0a00720c */ /* 0x000fe20004705670 */
[----:B------:R-:W-:Y:S01]  /*5790*/  IMAD.MOV.U32 R12, RZ, RZ, 0x1 ;  /* 0x00000001ff0c7424 */ /* 0x000fe200078e00ff */
[----:B------:R-:W-:Y:S01]  /*57a0*/  LOP3.LUT R13, R7, 0x2, RZ, 0xfc, !PT ;  /* 0x00000002070d7812 */ /* 0x000fe200078efcff */
[----:B------:R-:W-:Y:S01]  /*57b0*/  IMAD.MOV.U32 R15, RZ, RZ, RZ ;  /* 0x000000ffff0f7224 */ /* 0x000fe200078e00ff */
[----:B------:R-:W-:Y:S01]  /*57c0*/  ULDC UR5, c[0x0][0x600] ;  /* 0x0001800000057ab9 */ /* 0x000fe20000000800 */
[----:B------:R-:W-:Y:S01]  /*57d0*/  UMOV UR8, 0x1 ;  /* 0x0000000100087882 */ /* 0x000fe20000000000 */
[----:B------:R-:W-:-:S02]  /*57e0*/  UIADD3 UR24, UR13, 0x1, URZ ;  /* 0x000000010d187890 */ /* 0x000fc4000fffe03f */
[----:B------:R-:W-:Y:S02]  /*57f0*/  UIADD3 UR18, UR5, -0x1, URZ ;  /* 0xffffffff05127890 */ /* 0x000fe4000fffe03f */
[----:B------:R-:W-:Y:S02]  /*5800*/  USHF.L.U32 UR20, UR8, UR6, URZ ;  /* 0x0000000608147299 */ /* 0x000fe4000800063f */
[----:B------:R-:W-:Y:S01]  /*5810*/  ULOP3.LUT UR19, URZ, UR7, URZ, 0x33, !UPT ;  /* 0x000000073f137292 */ /* 0x000fe2000f8e333f */
[----:B------:R-:W-:Y:S01]  /*5820*/  ULDC.64 UR22, c[0x0][0x198] ;  /* 0x0000660000167ab9 */ /* 0x000fe20000000a00 */
[----:B0-----:R-:W-:Y:S02]  /*5830*/  USHF.L.U32 UR4, UR15, 0x5, URZ ;  /* 0x000000050f047899 */ /* 0x001fe4000800063f */
[----:B------:R-:W-:Y:S02]  /*5840*/  USHF.L.U32 UR15, UR15, 0xa, URZ ;  /* 0x0000000a0f0f7899 */ /* 0x000fe4000800063f */
[----:B------:R-:W-:-:S12]  /*5850*/  ULOP3.LUT UR14, UR4, 0x20, URZ, 0xc0, !UPT ;  /* 0x00000020040e7892 */ /* 0x000fd8000f8ec03f */
.L_x_122:
[----:B------:R-:W-:-:S03]  /*5860*/  UMOV UR4, 0xffffffff ;  /* 0xffffffff00047882 */ /* 0x000fc60000000000 */
[----:B------:R-:W-:Y:S05]  /*5870*/  BRA.DIV UR4, `(.L_x_111) ;  /* 0x0000000e04b87947 */ /* 0x000fea000b800000 */
[----:B------:R-:W-:-:S13]  /*5880*/  ELECT P1, URZ, PT ;  /* 0x00000000003f782f */ /* 0x000fda0003820000 */
.L_x_134:
[----:B------:R-:W0:Y:S01]  /*5890*/  LDC R10, c[0x0][0x28c] ;  /* 0x0000a300ff0a7b82 */ /* 0x000e220000000800 */
[----:B------:R-:W-:Y:S01]  /*58a0*/  BSSY B1, `(.L_x_112) ;  /* 0x0000038000017945 */ /* 0x000fe20003800000 */
[----:B0-----:R-:W-:-:S13]  /*58b0*/  ISETP.LT.OR P1, PT, R10, 0x1, !P1 ;  /* 0x000000010a00780c */ /* 0x001fda0004f21670 */
[----:B------:R-:W-:Y:S05]  /*58c0*/  @P1 BRA `(.L_x_113) ;  /* 0x0000000000d41947 */ /* 0x000fea0003800000 */
[----:B------:R-:W-:Y:S01]  /*58d0*/  LEA R16, R4, UR14, 0x6 ;  /* 0x0000000e04107c11 */ /* 0x000fe2000f8e30ff */
[----:B------:R-:W-:Y:S02]  /*58e0*/  IMAD.SHL.U32 R17, R6, 0x40, RZ ;  /* 0x0000004006117824 */ /* 0x000fe400078e00ff */
[----:B------:R-:W-:Y:S02]  /*58f0*/  IMAD.MOV.U32 R18, RZ, RZ, RZ ;  /* 0x000000ffff127224 */ /* 0x000fe400078e00ff */
[----:B------:R-:W-:Y:S02]  /*5900*/  IMAD.U32 R20, RZ, RZ, UR24 ;  /* 0x00000018ff147e24 */ /* 0x000fe4000f8e00ff */
[----:B------:R-:W-:Y:S02]  /*5910*/  IMAD.MOV.U32 R4, RZ, RZ, R12 ;  /* 0x000000ffff047224 */ /* 0x000fe400078e000c */
[----:B------:R-:W-:-:S07]  /*5920*/  IMAD.MOV.U32 R6, RZ, RZ, R15 ;  /* 0x000000ffff067224 */ /* 0x000fce00078e000f */
.L_x_117:
[----:B------:R-:W0:Y:S01]  /*5930*/  S2R R11, SR_CgaCtaId ;  /* 0x00000000000b7919 */ /* 0x000e220000008800 */
[----:B------:R-:W-:-:S04]  /*5940*/  MOV R10, 0x400 ;  /* 0x00000400000a7802 */ /* 0x000fc80000000f00 */
[----:B0-----:R-:W-:Y:S02]  /*5950*/  LEA R21, R11, R10, 0x18 ;  /* 0x0000000a0b157211 */ /* 0x001fe400078ec0ff */
[----:B------:R-:W-:Y:S01]  /*5960*/  SHF.L.U32 R10, R4, 0x1f, RZ ;  /* 0x0000001f040a7819 */ /* 0x000fe200000006ff */
[----:B------:R-:W0:Y:S02]  /*5970*/  @!P2 LDC R11, c[0x0][0x500] ;  /* 0x00014000ff0bab82 */ /* 0x000e240000000800 */
[----:B------:R-:W-:-:S04]  /*5980*/  IMAD R19, R6, 0x8, R21 ;  /* 0x0000000806137824 */ /* 0x000fc800078e0215 */
[----:B------:R-:W1:Y:S02]  /*5990*/  SYNCS.PHASECHK.TRANS64.TRYWAIT P1, [R19+URZ+0x18], R10 ;  /* 0x0000180a130075a7 */ /* 0x000e64000802017f */
[----:B-1----:R-:W-:Y:S05]  /*59a0*/  @!P1 BRA `(.L_x_114) ;  /* 0x0000000c008c9947 */ /* 0x002fea0003800000 */
.L_x_135:
[----:B-1----:R-:W-:Y:S01]  /*59b0*/  PRMT R10, R13, 0x9910, RZ ;  /* 0x000099100d0a7816 */ /* 0x002fe200000000ff */
[----:B0-----:R0:W-:Y:S03]  /*59c0*/  @!P2 SYNCS.ARRIVE.TRANS64 RZ, [R19+URZ], R11 ;  /* 0x0000000b13ffa9a7 */ /* 0x0011e6000800003f */
[----:B------:R-:W-:-:S13]  /*59d0*/  ISETP.NE.AND P1, PT, R10, 0x2, PT ;  /* 0x000000020a00780c */ /* 0x000fda0003f25270 */
[----:B0-----:R-:W-:Y:S05]  /*59e0*/  @P1 BRA `(.L_x_115) ;  /* 0x0000000000041947 */ /* 0x001fea0003800000 */
[----:B------:R-:W-:Y:S01]  /*59f0*/  BPT.TRAP 0x1 ;  /* 0x000000040000795c */ /* 0x000fe20000300000 */
.L_x_115:
[----:B------:R-:W-:Y:S05]  /*5a00*/  @P0 BRA `(.L_x_116) ;  /* 0x0000000000040947 */ /* 0x000fea0003800000 */
[----:B------:R-:W-:Y:S01]  /*5a10*/  BPT.TRAP 0x1 ;  /* 0x000000040000795c */ /* 0x000fe20000300000 */
.L_x_116:
[----:B------:R-:W-:Y:S01]  /*5a20*/  R2UR UR5, R6 ;  /* 0x00000000060572ca */ /* 0x000fe200000e0000 */
[----:B------:R-:W-:Y:S01]  /*5a30*/  VIADD R20, R20, 0xffffffff ;  /* 0xffffffff14147836 */ /* 0x000fe20000000000 */
[----:B------:R-:W-:Y:S01]  /*5a40*/  R2UR UR17, R21 ;  /* 0x00000000151172ca */ /* 0x000fe200000e0000 */
[----:B------:R-:W-:Y:S01]  /*5a50*/  UIADD3 UR4, UP0, UR22, 0xf0, URZ ;  /* 0x000000f016047890 */ /* 0x000fe2000ff1e03f */
[----:B------:R-:W-:Y:S01]  /*5a60*/  R2UR UR9, R19 ;  /* 0x00000000130972ca */ /* 0x000fe200000e0000 */
[----:B------:R-:W-:Y:S01]  /*5a70*/  UIADD3 UR26, UP1, UR22, 0x1f0, URZ ;  /* 0x000001f0161a7890 */ /* 0x000fe2000ff3e03f */
[----:B------:R-:W-:Y:S01]  /*5a80*/  R2UR UR11, R17 ;  /* 0x00000000110b72ca */ /* 0x000fe200000e0000 */
[----:B------:R-:W-:Y:S01]  /*5a90*/  VIADD R6, R6, 0x1 ;  /* 0x0000000106067836 */ /* 0x000fe20000000000 */
[----:B------:R-:W-:Y:S01]  /*5aa0*/  R2UR UR10, R18 ;  /* 0x00000000120a72ca */ /* 0x000fe200000e0000 */
[----:B------:R-:W-:Y:S01]  /*5ab0*/  UIADD3.X UR27, URZ, UR23, URZ, UP1, !UPT ;  /* 0x000000173f1b7290 */ /* 0x000fe20008ffe43f */
[----:B------:R-:W-:Y:S01]  /*5ac0*/  R2UR UR12, R5 ;  /* 0x00000000050c72ca */ /* 0x000fe200000e0000 */
[----:B------:R-:W-:Y:S01]  /*5ad0*/  UMOV UR6, 0x0 ;  /* 0x0000000000067882 */ /* 0x000fe20000000000 */
[----:B------:R-:W-:Y:S01]  /*5ae0*/  R2UR UR21, R16 ;  /* 0x00000000101572ca */ /* 0x000fe200000e0000 */
[----:B------:R-:W-:Y:S01]  /*5af0*/  USHF.L.U32 UR5, UR5, 0xb, URZ ;  /* 0x0000000b05057899 */ /* 0x000fe2000800063f */
[----:B------:R-:W-:Y:S01]  /*5b00*/  ISETP.GT.AND P3, PT, R20, 0x1, PT ;  /* 0x000000011400780c */ /* 0x000fe20003f64270 */
[----:B------:R-:W-:Y:S01]  /*5b10*/  UMOV UR7, 0x10000000 ;  /* 0x1000000000077882 */ /* 0x000fe20000000000 */
[----:B------:R-:W-:Y:S01]  /*5b20*/  ISETP.NE.AND P1, PT, R6, 0x3, PT ;  /* 0x000000030600780c */ /* 0x000fe20003f25270 */
[----:B------:R-:W-:Y:S01]  /*5b30*/  ULOP3.LUT UR8, UR5, 0x400, UR15, 0xf8, !UPT ;  /* 0x0000040005087892 */ /* 0x000fe2000f8ef80f */
[----:B------:R-:W-:Y:S01]  /*5b40*/  VIADD R18, R18, 0x20 ;  /* 0x0000002012127836 */ /* 0x000fe20000000000 */
[----:B------:R-:W-:Y:S01]  /*5b50*/  UIADD3 UR16, UR17, 0x100, UR5 ;  /* 0x0000010011107890 */ /* 0x000fe2000fffe005 */
[----:B------:R-:W-:Y:S01]  /*5b60*/  SEL R11, RZ, 0x1, P1 ;  /* 0x00000001ff0b7807 */ /* 0x000fe20000800000 */
[----:B------:R-:W-:Y:S01]  /*5b70*/  UIADD3.X UR5, URZ, UR23, URZ, UP0, !UPT ;  /* 0x000000173f057290 */ /* 0x000fe200087fe43f */
[----:B------:R-:W-:Y:S01]  /*5b80*/  SEL R6, R6, RZ, P1 ;  /* 0x000000ff06067207 */ /* 0x000fe20000800000 */
[----:B------:R-:W-:Y:S01]  /*5b90*/  UIADD3 UR17, UR17, 0x1900, UR8 ;  /* 0x0000190011117890 */ /* 0x000fe2000fffe008 */
[----:B------:R-:W-:Y:S01]  /*5ba0*/  LOP3.LUT R4, R4, R11, RZ, 0x3c, !PT ;  /* 0x0000000b04047212 */ /* 0x000fe200078e3cff */
[----:B------:R-:W-:Y:S01]  /*5bb0*/  UMOV UR25, 0x30000 ;  /* 0x0003000000197882 */ /* 0x000fe20000000000 */
[----:B------:R-:W-:-:S04]  /*5bc0*/  UMOV UR8, UR16 ;  /* 0x0000001000087c82 */ /* 0x000fc80008000000 */
[----:B------:R0:W-:Y:S02]  /*5bd0*/  UTMALDG.3D [UR8], [UR4], desc[UR6] ;  /* 0x00000608040075b4 */ /* 0x0001e40008011000 */
[----:B0-----:R-:W-:Y:S01]  /*5be0*/  UMOV UR8, UR17 ;  /* 0x0000001100087c82 */ /* 0x001fe20008000000 */
[----:B------:R-:W-:Y:S02]  /*5bf0*/  UMOV UR11, UR21 ;  /* 0x00000015000b7c82 */ /* 0x000fe40008000000 */
[----:B------:R0:W-:Y:S02]  /*5c00*/  UTMALDG.3D.MULTICAST [UR8], [UR26], UR25, desc[UR6] ;  /* 0x000006081a0073b4 */ /* 0x0001e40008011819 */
[----:B0-----:R-:W-:Y:S05]  /*5c10*/  @P3 BRA `(.L_x_117) ;  /* 0xfffffffc00443947 */ /* 0x001fea000383ffff */
.L_x_113:
[----:B------:R-:W-:Y:S05]  /*5c20*/  BSYNC B1 ;  /* 0x0000000000017941 */ /* 0x000fea0003800000 */
.L_x_112:
[----:B------:R-:W-:Y:S01]  /*5c30*/  LOP3.LUT P5, RZ, R14, 0xff, RZ, 0xc0, !PT ;  /* 0x000000ff0eff7812 */ /* 0x000fe200078ac0ff */
[----:B------:R-:W-:Y:S01]  /*5c40*/  VIADD R6, R15, UR13 ;  /* 0x0000000d0f067c36 */ /* 0x000fe20008000000 */
[----:B------:R-:W-:Y:S01]  /*5c50*/  ULDC.64 UR4, c[0x0][0x650] ;  /* 0x0001940000047ab9 */ /* 0x000fe20000000a00 */
[----:B------:R-:W-:Y:S01]  /*5c60*/  IMAD.U32 R11, RZ, RZ, UR13 ;  /* 0x0000000dff0b7e24 */ /* 0x000fe2000f8e00ff */
[----:B------:R-:W-:Y:S01]  /*5c70*/  UISETP.GE.U32.AND UP0, UPT, UR13, 0x3, UPT ;  /* 0x000000030d00788c */ /* 0x000fe2000bf06070 */
[----:B------:R-:W-:Y:S01]  /*5c80*/  BSSY B1, `(.L_x_118) ;  /* 0x000006b000017945 */ /* 0x000fe20003800000 */
[----:B------:R-:W-:Y:S02]  /*5c90*/  ISETP.GT.U32.AND P1, PT, R6, 0x2, PT ;  /* 0x000000020600780c */ /* 0x000fe40003f24070 */
[----:B------:R-:W-:Y:S02]  /*5ca0*/  PRMT R14, RZ, 0x7610, R14 ;  /* 0x00007610ff0e7816 */ /* 0x000fe4000000000e */
[----:B------:R-:W-:-:S02]  /*5cb0*/  ISETP.LT.U32.AND P1, PT, R11, 0x3, P1 ;  /* 0x000000030b00780c */ /* 0x000fc40000f21070 */
[----:B------:R-:W-:Y:S01]  /*5cc0*/  PLOP3.LUT P3, PT, PT, PT, UP0, 0x80, 0x0 ;  /* 0x000000000000781c */ /* 0x000fe20003f6f008 */
[----:B------:R-:W0:Y:S01]  /*5cd0*/  @P5 S2R R5, SR_CgaCtaId ;  /* 0x0000000000055919 */ /* 0x000e220000008800 */
[----:B------:R-:W-:-:S04]  /*5ce0*/  @P5 MOV R4, 0x400 ;  /* 0x0000040000045802 */ /* 0x000fc80000000f00 */
[----:B0-----:R-:W-:Y:S01]  /*5cf0*/  @P5 LEA R10, R5, R4, 0x18 ;  /* 0x00000004050a5211 */ /* 0x001fe200078ec0ff */
[----:B------:R-:W-:-:S03]  /*5d00*/  IMAD.WIDE.U32 R4, R6, -0x55555555, RZ ;  /* 0xaaaaaaab06047825 */ /* 0x000fc600078e00ff */
[----:B------:R0:W-:Y:S01]  /*5d10*/  @P5 SYNCS.ARRIVE.TRANS64.A1T0 RZ, [R10+URZ+0x68], RZ ;  /* 0x000068ff0aff59a7 */ /* 0x0001e2000810003f */
[----:B------:R-:W-:Y:S01]  /*5d20*/  IADD3 R2, P5, R2, R8, RZ ;  /* 0x0000000802027210 */ /* 0x000fe20007fbe0ff */
[----:B------:R-:W-:Y:S01]  /*5d30*/  IMAD.MOV.U32 R4, RZ, RZ, -0x1 ;  /* 0xffffffffff047424 */ /* 0x000fe200078e00ff */
[----:B------:R-:W-:Y:S02]  /*5d40*/  SHF.R.U32.HI R11, RZ, 0x1, R5 ;  /* 0x00000001ff0b7819 */ /* 0x000fe40000011605 */
[----:B------:R-:W-:Y:S01]  /*5d50*/  SEL R5, RZ, 0x1, !P1 ;  /* 0x00000001ff057807 */ /* 0x000fe20004800000 */
[----:B------:R-:W-:Y:S01]  /*5d60*/  IMAD.X R3, R3, 0x1, R0, P5 ;  /* 0x0000000103037824 */ /* 0x000fe200028e0600 */
[----:B------:R-:W-:Y:S01]  /*5d70*/  ISETP.GE.U32.AND P1, PT, R2, UR4, PT ;  /* 0x0000000402007c0c */ /* 0x000fe2000bf26070 */
[----:B------:R-:W-:Y:S01]  /*5d80*/  IMAD R15, R11, -0x3, R6 ;  /* 0xfffffffd0b0f7824 */ /* 0x000fe200078e0206 */
[----:B------:R-:W-:Y:S01]  /*5d90*/  LOP3.LUT R12, R12, R5, RZ, 0x3c, !PT ;  /* 0x000000050c0c7212 */ /* 0x000fe200078e3cff */
[----:B------:R-:W-:Y:S01]  /*5da0*/  IMAD.MOV.U32 R6, RZ, RZ, -0x1 ;  /* 0xffffffffff067424 */ /* 0x000fe200078e00ff */
[----:B------:R-:W-:Y:S01]  /*5db0*/  ISETP.GE.U32.AND.EX P1, PT, R3, UR5, PT, P1 ;  /* 0x0000000503007c0c */ /* 0x000fe2000bf26110 */
[----:B------:R-:W-:Y:S01]  /*5dc0*/  IMAD.MOV.U32 R5, RZ, RZ, -0x1 ;  /* 0xffffffffff057424 */ /* 0x000fe200078e00ff */
[----:B------:R-:W-:-:S02]  /*5dd0*/  @P3 LOP3.LUT R12, R12, 0x1, R11, 0x78, !PT ;  /* 0x000000010c0c3812 */ /* 0x000fc400078e780b */
[----:B0-----:R-:W-:-:S09]  /*5de0*/  PRMT R10, RZ, 0x7610, R10 ;  /* 0x00007610ff0a7816 */ /* 0x001fd2000000000a */
[----:B------:R-:W-:Y:S05]  /*5df0*/  @P1 BRA `(.L_x_119) ;  /* 0x00000004004c1947 */ /* 0x000fea0003800000 */
[----:B------:R-:W0:Y:S01]  /*5e00*/  S2R R17, SR_CTAID.X ;  /* 0x0000000000117919 */ /* 0x000e220000002500 */
[----:B------:R-:W-:Y:S01]  /*5e10*/  ULDC.64 UR4, c[0x0][0x628] ;  /* 0x00018a0000047ab9 */ /* 0x000fe20000000a00 */
[----:B------:R-:W1:Y:S01]  /*5e20*/  LDC R18, c[0x0][0x144] ;  /* 0x00005100ff127b82 */ /* 0x000e620000000800 */
[----:B------:R-:W-:Y:S01]  /*5e30*/  ISETP.NE.U32.AND P1, PT, RZ, UR4, PT ;  /* 0x00000004ff007c0c */ /* 0x000fe2000bf25070 */
[----:B------:R-:W2:Y:S01]  /*5e40*/  S2R R6, SR_CTAID.Y ;  /* 0x0000000000067919 */ /* 0x000ea20000002600 */
[----:B------:R-:W-:Y:S01]  /*5e50*/  ULDC UR6, c[0x0][0x150] ;  /* 0x0000540000067ab9 */ /* 0x000fe20000000800 */
[----:B------:R-:W-:Y:S01]  /*5e60*/  ULDC UR7, c[0x0][0x630] ;  /* 0x00018c0000077ab9 */ /* 0x000fe20000000800 */
[----:B------:R-:W-:Y:S01]  /*5e70*/  ISETP.NE.AND.EX P1, PT, RZ, UR5, PT, P1 ;  /* 0x00000005ff007c0c */ /* 0x000fe2000bf25310 */
[----:B------:R-:W-:Y:S01]  /*5e80*/  IMAD.MOV.U32 R4, RZ, RZ, R2 ;  /* 0x000000ffff047224 */ /* 0x000fe200078e0002 */
[----:B0-----:R-:W-:-:S05]  /*5e90*/  I2FP.F32.U32 R5, R17 ;  /* 0x0000001100057245 */ /* 0x001fca0000201000 */
[----:B------:R-:W-:Y:S01]  /*5ea0*/  FMUL R20, R5, UR6 ;  /* 0x0000000605147c20 */ /* 0x000fe20008400000 */
[----:B------:R-:W-:-:S05]  /*5eb0*/  IMAD.MOV.U32 R5, RZ, RZ, R3 ;  /* 0x000000ffff057224 */ /* 0x000fca00078e0003 */
[----:B--2---:R-:W-:Y:S05]  /*5ec0*/  @!P1 BRA `(.L_x_120) ;  /* 0x0000000000289947 */ /* 0x004fea0003800000 */
[----:B------:R-:W-:Y:S02]  /*5ed0*/  ULDC UR6, c[0x0][0x634] ;  /* 0x00018d0000067ab9 */ /* 0x000fe40000000800 */
[----:B------:R-:W-:-:S05]  /*5ee0*/  IADD3 R5, P1, R2, UR6, RZ ;  /* 0x0000000602057c10 */ /* 0x000fca000ff3e0ff */
[----:B------:R-:W-:-:S04]  /*5ef0*/  IMAD.X R19, RZ, RZ, R3, P1 ;  /* 0x000000ffff137224 */ /* 0x000fc800008e0603 */
[----:B------:R-:W-:-:S04]  /*5f00*/  IMAD.WIDE.U32 R10, R19, UR4, RZ ;  /* 0x00000004130a7c25 */ /* 0x000fc8000f8e00ff */
[----:B------:R-:W-:-:S04]  /*5f10*/  IMAD.WIDE.U32 R10, P1, R5, UR5, R10 ;  /* 0x00000005050a7c25 */ /* 0x000fc8000f82000a */
[----:B------:R-:W-:-:S04]  /*5f20*/  IMAD.WIDE.U32 R4, R5, UR4, RZ ;  /* 0x0000000405047c25 */ /* 0x000fc8000f8e00ff */
[----:B------:R-:W-:Y:S01]  /*5f30*/  IMAD.MOV.U32 R4, RZ, RZ, R11 ;  /* 0x000000ffff047224 */ /* 0x000fe200078e000b */
[----:B------:R-:W-:Y:S01]  /*5f40*/  IADD3 RZ, P3, R5, R10, RZ ;  /* 0x0000000a05ff7210 */ /* 0x000fe20007f7e0ff */
[----:B------:R-:W-:-:S04]  /*5f50*/  IMAD.X R5, RZ, RZ, RZ, P1 ;  /* 0x000000ffff057224 */ /* 0x000fc800008e06ff */
[----:B------:R-:W-:-:S08]  /*5f60*/  IMAD.WIDE.U32.X R4, R19, UR5, R4, P3 ;  /* 0x0000000513047c25 */ /* 0x000fd000098e0404 */
.L_x_120:
[--C-:B------:R-:W-:Y:S01]  /*5f70*/  SHF.R.U64 R16, R4, UR7, R5.reuse ;  /* 0x0000000704107c19 */ /* 0x100fe20008001205 */
[----:B------:R-:W0:Y:S01]  /*5f80*/  F2I.U32.TRUNC.NTZ R20, R20 ;  /* 0x0000001400147305 */ /* 0x000e22000020f000 */
[----:B------:R-:W-:Y:S01]  /*5f90*/  SHF.R.U32.HI R4, RZ, UR7, R5 ;  /* 0x00000007ff047c19 */ /* 0x000fe20008011605 */
[----:B------:R-:W-:Y:S01]  /*5fa0*/  ULDC.64 UR4, c[0x0][0x620] ;  /* 0x0001880000047ab9 */ /* 0x000fe20000000a00 */
[----:B------:R-:W-:Y:S01]  /*5fb0*/  IADD3 R11, P1, RZ, -R16, RZ ;  /* 0x80000010ff0b7210 */ /* 0x000fe20007f3e0ff */
[----:B------:R-:W-:Y:S01]  /*5fc0*/  ULDC.64 UR6, c[0x0][0x640] ;  /* 0x0001900000067ab9 */ /* 0x000fe20000000a00 */
[----:B------:R-:W2:Y:S03]  /*5fd0*/  LDC R21, c[0x0][0x148] ;  /* 0x00005200ff157b82 */ /* 0x000ea60000000800 */
[----:B------:R-:W-:Y:S01]  /*5fe0*/  IMAD.X R4, RZ, RZ, ~R4, P1 ;  /* 0x000000ffff047224 */ /* 0x000fe200008e0e04 */
[----:B------:R-:W-:-:S03]  /*5ff0*/  ISETP.NE.U32.AND P1, PT, RZ, UR6, PT ;  /* 0x00000006ff007c0c */ /* 0x000fc6000bf25070 */
[----:B------:R-:W-:Y:S01]  /*6000*/  IMAD R10, R4, UR4, RZ ;  /* 0x00000004040a7c24 */ /* 0x000fe2000f8e02ff */
[----:B------:R-:W-:Y:S01]  /*6010*/  ISETP.NE.AND.EX P1, PT, RZ, UR7, PT, P1 ;  /* 0x00000007ff007c0c */ /* 0x000fe2000bf25310 */
[----:B------:R-:W-:Y:S01]  /*6020*/  IMAD.WIDE.U32 R4, R11, UR4, R2 ;  /* 0x000000040b047c25 */ /* 0x000fe2000f8e0002 */
[----:B------:R-:W-:-:S03]  /*6030*/  ULDC UR4, c[0x0][0x618] ;  /* 0x0001860000047ab9 */ /* 0x000fc60000000800 */
[----:B------:R-:W-:Y:S01]  /*6040*/  IMAD R11, R11, UR5, R10 ;  /* 0x000000050b0b7c24 */ /* 0x000fe2000f8e020a */
[----:B------:R-:W-:Y:S01]  /*6050*/  ULDC UR5, c[0x0][0x154] ;  /* 0x0000550000057ab9 */ /* 0x000fe20000000800 */
[----:B0-----:R-:W-:Y:S02]  /*6060*/  IMAD.MOV R10, RZ, RZ, -R20 ;  /* 0x000000ffff0a7224 */ /* 0x001fe400078e0a14 */
[----:B------:R-:W-:Y:S02]  /*6070*/  IMAD.IADD R5, R5, 0x1, R11 ;  /* 0x0000000105057824 */ /* 0x000fe400078e020b */
[----:B-1----:R-:W-:Y:S01]  /*6080*/  IMAD R17, R18, R10, R17 ;  /* 0x0000000a12117224 */ /* 0x002fe200078e0211 */
[----:B------:R-:W-:Y:S02]  /*6090*/  I2FP.F32.U32 R10, R6 ;  /* 0x00000006000a7245 */ /* 0x000fe40000201000 */
[--C-:B------:R-:W-:Y:S02]  /*60a0*/  SHF.R.U64 R18, R4, UR4, R5.reuse ;  /* 0x0000000404127c19 */ /* 0x100fe40008001205 */
[----:B------:R-:W-:Y:S01]  /*60b0*/  SHF.R.U32.HI R5, RZ, UR4, R5 ;  /* 0x00000004ff057c19 */ /* 0x000fe20008011605 */
[----:B------:R-:W-:Y:S01]  /*60c0*/  FMUL R10, R10, UR5 ;  /* 0x000000050a0a7c20 */ /* 0x000fe20008400000 */
[----:B------:R-:W-:-:S02]  /*60d0*/  ULDC UR4, c[0x0][0x608] ;  /* 0x0001820000047ab9 */ /* 0x000fc40000000800 */
[--C-:B------:R-:W-:Y:S01]  /*60e0*/  SHF.R.U64 R20, R18, UR4, R5.reuse ;  /* 0x0000000412147c19 */ /* 0x100fe20008001205 */
[----:B------:R0:W1:Y:S01]  /*60f0*/  F2I.U32.TRUNC.NTZ R22, R10 ;  /* 0x0000000a00167305 */ /* 0x000062000020f000 */
[----:B------:R-:W-:Y:S01]  /*6100*/  SHF.R.U32.HI R5, RZ, UR4, R5 ;  /* 0x00000004ff057c19 */ /* 0x000fe20008011605 */
[----:B------:R-:W-:-:S03]  /*6110*/  ULDC UR4, c[0x0][0x658] ;  /* 0x0001960000047ab9 */ /* 0x000fc60000000800 */
[--C-:B------:R-:W-:Y:S02]  /*6120*/  SHF.R.U64 R19, R20, UR4, R5.reuse ;  /* 0x0000000414137c19 */ /* 0x100fe40008001205 */
[----:B------:R-:W-:-:S03]  /*6130*/  SHF.R.U32.HI R23, RZ, UR4, R5 ;  /* 0x00000004ff177c19 */ /* 0x000fc60008011605 */
[----:B------:R-:W-:Y:S02]  /*6140*/  IMAD.MOV.U32 R4, RZ, RZ, R19 ;  /* 0x000000ffff047224 */ /* 0x000fe400078e0013 */
[----:B------:R-:W-:Y:S01]  /*6150*/  IMAD.MOV.U32 R5, RZ, RZ, R23 ;  /* 0x000000ffff057224 */ /* 0x000fe200078e0017 */
[----:B0-----:R-:W-:Y:S06]  /*6160*/  @!P1 BRA `(.L_x_121) ;  /* 0x0000000000289947 */ /* 0x001fec0003800000 */
        /* <DEDUP_REMOVED lines=10> */
.L_x_121:
[----:B------:R-:W-:Y:S01]  /*6210*/  ULDC UR4, c[0x0][0x648] ;  /* 0x0001920000047ab9 */ /* 0x000fe20000000800 */
[----:B-1----:R-:W-:Y:S01]  /*6220*/  IMAD.MOV R22, RZ, RZ, -R22 ;  /* 0x000000ffff167224 */ /* 0x002fe200078e0a16 */
[----:B------:R-:W-:Y:S01]  /*6230*/  SHF.R.U64 R5, R4, UR4, R5 ;  /* 0x0000000404057c19 */ /* 0x000fe20008001205 */
[----:B------:R-:W-:Y:S01]  /*6240*/  ULDC UR4, c[0x0][0x638] ;  /* 0x00018e0000047ab9 */ /* 0x000fe20000000800 */
[----:B------:R-:W-:Y:S01]  /*6250*/  LOP3.LUT R4, R20, UR19, RZ, 0xc0, !PT ;  /* 0x0000001314047c12 */ /* 0x000fe2000f8ec0ff */
[----:B--2---:R-:W-:Y:S01]  /*6260*/  @P4 IMAD R17, R21, R22, R6 ;  /* 0x0000001615114224 */ /* 0x004fe200078e0206 */
[----:B------:R-:W-:Y:S01]  /*6270*/  LOP3.LUT R18, R18, UR18, RZ, 0xc0, !PT ;  /* 0x0000001212127c12 */ /* 0x000fe2000f8ec0ff */
[----:B------:R-:W-:Y:S01]  /*6280*/  IMAD.MOV R6, RZ, RZ, -R5 ;  /* 0x000000ffff067224 */ /* 0x000fe200078e0a05 */
[----:B------:R-:W-:Y:S01]  /*6290*/  ULDC UR5, c[0x0][0x610] ;  /* 0x0001840000057ab9 */ /* 0x000fe20000000800 */
[----:B------:R-:W-:Y:S02]  /*62a0*/  IMAD R4, R5, UR20, R4 ;  /* 0x0000001405047c24 */ /* 0x000fe4000f8e0204 */
[----:B------:R-:W-:Y:S01]  /*62b0*/  IMAD R19, R6, UR4, R19 ;  /* 0x0000000406137c24 */ /* 0x000fe2000f8e0213 */
[----:B------:R-:W-:Y:S01]  /*62c0*/  ULDC UR4, c[0x0][0x600] ;  /* 0x0001800000047ab9 */ /* 0x000fe20000000800 */
[----:B------:R-:W-:-:S02]  /*62d0*/  IMAD R17, R4, UR5, R17 ;  /* 0x0000000504117c24 */ /* 0x000fc4000f8e0211 */
[----:B------:R-:W-:Y:S02]  /*62e0*/  IMAD R6, R19, UR4, R18 ;  /* 0x0000000413067c24 */ /* 0x000fe4000f8e0212 */
[----:B------:R-:W-:Y:S02]  /*62f0*/  IMAD.MOV.U32 R10, RZ, RZ, 0x1 ;  /* 0x00000001ff0a7424 */ /* 0x000fe400078e00ff */
[----:B------:R-:W-:Y:S01]  /*6300*/  IMAD.MOV.U32 R5, RZ, RZ, R16 ;  /* 0x000000ffff057224 */ /* 0x000fe200078e0010 */
[----:B------:R-:W-:Y:S02]  /*6310*/  SEL R4, R6, R17, !P4 ;  /* 0x0000001106047207 */ /* 0x000fe40006000000 */
[----:B------:R-:W-:-:S07]  /*6320*/  SEL R6, R17, R6, !P4 ;  /* 0x0000000611067207 */ /* 0x000fce0006000000 */
.L_x_119:
[----:B------:R-:W-:Y:S05]  /*6330*/  BSYNC B1 ;  /* 0x0000000000017941 */ /* 0x000fea0003800000 */
.L_x_118:
[----:B------:R-:W-:-:S13]  /*6340*/  LOP3.LUT P1, RZ, R10, 0xff, RZ, 0xc0, !PT ;  /* 0x000000ff0aff7812 */ /* 0x000fda000782c0ff */
[----:B------:R-:W-:Y:S05]  /*6350*/  @P1 BRA `(.L_x_122) ;  /* 0xfffffff400401947 */ /* 0x000fea000383ffff */
[----:B------:R-:W-:Y:S05]  /*6360*/  BSYNC B0 ;  /* 0x0000000000007941 */ /* 0x000fea0003800000 */
.L_x_110:
[----:B------:R-:W-:-:S03]  /*6370*/  UMOV UR4, 0xffffffff ;  /* 0xffffffff00047882 */ /* 0x000fc60000000000 */
[----:B------:R-:W-:Y:S05]  /*6380*/  BRA.DIV UR4, `(.L_x_123) ;  /* 0x0000000604287947 */ /* 0x000fea000b800000 */
[----:B------:R-:W-:-:S13]  /*6390*/  ELECT P0, URZ, PT ;  /* 0x00000000003f782f */ /* 0x000fda0003800000 */
.L_x_138:
[----:B------:R-:W-:Y:S04]  /*63a0*/  BSSY B0, `(.L_x_124) ;  /* 0x0000022000007945 */ /* 0x000fe80003800000 */
[----:B------:R-:W-:Y:S05]  /*63b0*/  @!P0 BRA `(.L_x_125) ;  /* 0x0000000000808947 */ /* 0x000fea0003800000 */
[----:B------:R-:W-:-:S04]  /*63c0*/  LOP3.LUT R7, R7, 0x2, RZ, 0xfc, !PT ;  /* 0x0000000207077812 */ /* 0x000fc800078efcff */
[----:B------:R-:W-:-:S13]  /*63d0*/  ISETP.NE.AND P0, PT, R7, 0x3, PT ;  /* 0x000000030700780c */ /* 0x000fda0003f05270 */
[----:B------:R-:W-:Y:S05]  /*63e0*/  @!P0 BRA `(.L_x_126) ;  /* 0x0000000000048947 */ /* 0x000fea0003800000 */
[----:B------:R-:W-:Y:S01]  /*63f0*/  BPT.TRAP 0x1 ;  /* 0x000000040000795c */ /* 0x000fe20000300000 */
.L_x_126:
[----:B------:R-:W0:Y:S01]  /*6400*/  S2R R3, SR_CgaCtaId ;  /* 0x0000000000037919 */ /* 0x000e220000008800 */
[----:B------:R-:W-:Y:S02]  /*6410*/  MOV R0, 0x400 ;  /* 0x0000040000007802 */ /* 0x000fe40000000f00 */
[----:B------:R-:W-:Y:S02]  /*6420*/  SHF.L.U32 R2, R12, 0x1f, RZ ;  /* 0x0000001f0c027819 */ /* 0x000fe400000006ff */
[----:B0-----:R-:W-:-:S05]  /*6430*/  LEA R0, R3, R0, 0x18 ;  /* 0x0000000003007211 */ /* 0x001fca00078ec0ff */
[----:B------:R-:W-:-:S04]  /*6440*/  VIADD R0, R0, 0x18 ;  /* 0x0000001800007836 */ /* 0x000fc80000000000 */
[C---:B------:R-:W-:Y:S02]  /*6450*/  IMAD R7, R15.reuse, 0x8, R0 ;  /* 0x000000080f077824 */ /* 0x040fe400078e0200 */
[----:B------:R-:W-:Y:S02]  /*6460*/  VIADD R15, R15, 0x1 ;  /* 0x000000010f0f7836 */ /* 0x000fe40000000000 */
[----:B------:R-:W0:Y:S03]  /*6470*/  SYNCS.PHASECHK.TRANS64.TRYWAIT P0, [R7+URZ], R2 ;  /* 0x00000002070075a7 */ /* 0x000e26000800017f */
[----:B------:R-:W-:-:S04]  /*6480*/  ISETP.NE.AND P1, PT, R15, 0x3, PT ;  /* 0x000000030f00780c */ /* 0x000fc80003f25270 */
[----:B------:R-:W-:Y:S02]  /*6490*/  SEL R3, RZ, 0x1, P1 ;  /* 0x00000001ff037807 */ /* 0x000fe40000800000 */
[----:B------:R-:W-:Y:S02]  /*64a0*/  SEL R15, R15, RZ, P1 ;  /* 0x000000ff0f0f7207 */ /* 0x000fe40000800000 */
[----:B------:R-:W-:-:S03]  /*64b0*/  LOP3.LUT R9, R12, R3, RZ, 0x3c, !PT ;  /* 0x000000030c097212 */ /* 0x000fc600078e3cff */
[----:B------:R-:W-:Y:S01]  /*64c0*/  IMAD R6, R15, 0x8, R0 ;  /* 0x000000080f067824 */ /* 0x000fe200078e0200 */
[----:B------:R-:W-:Y:S01]  /*64d0*/  SHF.L.U32 R5, R9, 0x1f, RZ ;  /* 0x0000001f09057819 */ /* 0x000fe200000006ff */
[----:B0-----:R-:W-:Y:S06]  /*64e0*/  @!P0 BRA `(.L_x_127) ;  /* 0x0000000000f48947 */ /* 0x001fec0003800000 */
.L_x_139:
[----:B------:R-:W1:Y:S01]  /*64f0*/  SYNCS.PHASECHK.TRANS64.TRYWAIT P0, [R6+URZ], R5 ;  /* 0x00000005060075a7 */ /* 0x000e62000800017f */
[----:B0-----:R-:W-:-:S05]  /*6500*/  VIADD R2, R15, 0x1 ;  /* 0x000000010f027836 */ /* 0x001fca0000000000 */
[----:B------:R-:W-:-:S04]  /*6510*/  ISETP.NE.AND P1, PT, R2, 0x3, PT ;  /* 0x000000030200780c */ /* 0x000fc80003f25270 */
[----:B------:R-:W-:Y:S02]  /*6520*/  SEL R4, RZ, 0x1, P1 ;  /* 0x00000001ff047807 */ /* 0x000fe40000800000 */
[----:B------:R-:W-:Y:S02]  /*6530*/  SEL R3, R2, RZ, P1 ;  /* 0x000000ff02037207 */ /* 0x000fe40000800000 */
[----:B------:R-:W-:Y:S01]  /*6540*/  LOP3.LUT R4, R9, R4, RZ, 0x3c, !PT ;  /* 0x0000000409047212 */ /* 0x000fe200078e3cff */
[----:B-1----:R-:W-:Y:S06]  /*6550*/  @!P0 BRA `(.L_x_128) ;  /* 0x0000000000ec8947 */ /* 0x002fec0003800000 */
.L_x_140:
[----:B------:R-:W-:Y:S01]  /*6560*/  IMAD R3, R3, 0x8, R0 ;  /* 0x0000000803037824 */ /* 0x000fe200078e0200 */
[----:B------:R-:W-:-:S07]  /*6570*/  SHF.L.U32 R0, R4, 0x1f, RZ ;  /* 0x0000001f04007819 */ /* 0x000fce00000006ff */
.L_x_129:
[----:B-1----:R1:W2:Y:S02]  /*6580*/  SYNCS.PHASECHK.TRANS64.TRYWAIT P0, [R3+URZ], R0 ;  /* 0x00000000030075a7 */ /* 0x0022a4000800017f */
[----:B--2---:R-:W-:Y:S05]  /*6590*/  @!P0 NANOSLEEP.SYNCS 0x989680 ;  /* 0x009896800000895d */ /* 0x004fea0003900000 */
[----:B------:R-:W2:Y:S02]  /*65a0*/  @!P0 SYNCS.PHASECHK.TRANS64 P0, [R3+URZ], R0 ;  /* 0x00000000030085a7 */ /* 0x000ea4000800007f */
[----:B--2---:R-:W-:Y:S05]  /*65b0*/  @!P0 BRA `(.L_x_129) ;  /* 0xfffffffc00f08947 */ /* 0x004fea000383ffff */
.L_x_125:
[----:B------:R-:W-:Y:S05]  /*65c0*/  BSYNC B0 ;  /* 0x0000000000007941 */ /* 0x000fea0003800000 */
.L_x_124:
[----:B------:R-:W-:Y:S05]  /*65d0*/  EXIT ;  /* 0x000000000000794d */ /* 0x000fea0003800000 */
.L_x_19:
[----:B0-----:R-:W-:-:S04]  /*65e0*/  IMAD.U32 R17, RZ, RZ, UR15 ;  /* 0x0000000fff117e24 */ /* 0x001fc8000f8e00ff */
[----:B------:R0:W1:Y:S03]  /*65f0*/  SYNCS.PHASECHK.TRANS64.TRYWAIT P0, [R17+URZ+-0x8], R16 ;  /* 0xfffff810110075a7 */ /* 0x000066000800017f */
[----:B-1----:R-:W-:Y:S05]  /*6600*/  @!P0 NANOSLEEP.SYNCS 0x989680 ;  /* 0x009896800000895d */ /* 0x002fea0003900000 */
[----:B------:R-:W1:Y:S02]  /*6610*/  @!P0 SYNCS.PHASECHK.TRANS64 P0, [R17+URZ+-0x8], R16 ;  /* 0xfffff810110085a7 */ /* 0x000e64000800007f */
[----:B-1----:R-:W-:Y:S05]  /*6620*/  @!P0 BRA `(.L_x_19) ;  /* 0xfffffffc00ec8947 */ /* 0x002fea000383ffff */
[----:B------:R-:W-:Y:S05]  /*6630*/  BRA `(.L_x_130) ;  /* 0xffffffb0002c7947 */ /* 0x000fea000383ffff */
.L_x_24:
[----:B-1----:R-:W-:-:S04]  /*6640*/  IMAD.U32 R17, RZ, RZ, UR6 ;  /* 0x00000006ff117e24 */ /* 0x002fc8000f8e00ff */
[----:B------:R1:W4:Y:S03]  /*6650*/  SYNCS.PHASECHK.TRANS64.TRYWAIT P0, [R17+URZ], R16 ;  /* 0x00000010110075a7 */ /* 0x000326000800017f */
[----:B----4-:R-:W-:Y:S05]  /*6660*/  @!P0 NANOSLEEP.SYNCS 0x989680 ;  /* 0x009896800000895d */ /* 0x010fea0003900000 */
[----:B------:R-:W4:Y:S02]  /*6670*/  @!P0 SYNCS.PHASECHK.TRANS64 P0, [R17+URZ], R16 ;  /* 0x00000010110085a7 */ /* 0x000f24000800007f */
[----:B----4-:R-:W-:Y:S05]  /*6680*/  @!P0 BRA `(.L_x_24) ;  /* 0xfffffffc00ec8947 */ /* 0x010fea000383ffff */
[----:B------:R-:W-:Y:S05]  /*6690*/  BRA `(.L_x_23) ;  /* 0xffffffb000d47947 */ /* 0x000fea000383ffff */
.L_x_30:
[----:B-1----:R-:W-:-:S04]  /*66a0*/  IMAD.U32 R19, RZ, RZ, UR9 ;  /* 0x00000009ff137e24 */ /* 0x002fc8000f8e00ff */
[----:B------:R1:W4:Y:S03]  /*66b0*/  SYNCS.PHASECHK.TRANS64.TRYWAIT P0, [R19+URZ], R18 ;  /* 0x00000012130075a7 */ /* 0x000326000800017f */
[----:B----4-:R-:W-:Y:S05]  /*66c0*/  @!P0 NANOSLEEP.SYNCS 0x989680 ;  /* 0x009896800000895d */ /* 0x010fea0003900000 */
[----:B------:R-:W4:Y:S02]  /*66d0*/  @!P0 SYNCS.PHASECHK.TRANS64 P0, [R19+URZ], R18 ;  /* 0x00000012130085a7 */ /* 0x000f24000800007f */
[----:B----4-:R-:W-:Y:S05]  /*66e0*/  @!P0 BRA `(.L_x_30) ;  /* 0xfffffffc00ec8947 */ /* 0x010fea000383ffff */
[----:B------:R-:W-:Y:S05]  /*66f0*/  BRA `(.L_x_29) ;  /* 0xffffffb800147947 */ /* 0x000fea000383ffff */
.L_x_38:
[----:B0-----:R-:W-:-:S04]  /*6700*/  IMAD.U32 R17, RZ, RZ, UR15 ;  /* 0x0000000fff117e24 */ /* 0x001fc8000f8e00ff */
[----:B------:R0:W1:Y:S03]  /*6710*/  SYNCS.PHASECHK.TRANS64.TRYWAIT P0, [R17+URZ+0x8], R16 ;  /* 0x00000810110075a7 */ /* 0x000066000800017f */
[----:B-1----:R-:W-:Y:S05]  /*6720*/  @!P0 NANOSLEEP.SYNCS 0x989680 ;  /* 0x009896800000895d */ /* 0x002fea0003900000 */
[----:B------:R-:W1:Y:S02]  /*6730*/  @!P0 SYNCS.PHASECHK.TRANS64 P0, [R17+URZ+0x8], R16 ;  /* 0x00000810110085a7 */ /* 0x000e64000800007f */
[----:B-1----:R-:W-:Y:S05]  /*6740*/  @!P0 BRA `(.L_x_38) ;  /* 0xfffffffc00ec8947 */ /* 0x002fea000383ffff */
[----:B------:R-:W-:Y:S05]  /*6750*/  BRA `(.L_x_131) ;  /* 0xffffffc0004c7947 */ /* 0x000fea000383ffff */
.L_x_111:
[----:B------:R-:W-:Y:S01]  /*6760*/  BSSY B1, `(.L_x_132) ;  /* 0x0000006000017945 */ /* 0x000fe20003800000 */
[----:B------:R-:W-:-:S07]  /*6770*/  IMAD.MOV.U32 R10, RZ, RZ, -0x1 ;  /* 0xffffffffff0a7424 */ /* 0x000fce00078e00ff */
[----:B------:R-:W-:Y:S05]  /*6780*/  WARPSYNC.COLLECTIVE R10, `(.L_x_133) ;  /* 0x000000000a0c7348 */ /* 0x000fea0003c00000 */
[----:B------:R-:W-:Y:S02]  /*6790*/  ELECT P1, UR62, PT ;  /* 0x00000000003e782f */ /* 0x000fe40003820000 */
[----:B------:R-:W-:Y:S01]  /*67a0*/  MOV R10, UR62 ;  /* 0x0000003e000a7c02 */ /* 0x000fe20008000f00 */
[----:B------:R-:W-:Y:S10]  /*67b0*/  ENDCOLLECTIVE ;  /* 0x000000000000791b */ /* 0x000ff40003800000 */
.L_x_133:
[----:B------:R-:W-:Y:S05]  /*67c0*/  BSYNC B1 ;  /* 0x0000000000017941 */ /* 0x000fea0003800000 */
.L_x_132:
[----:B------:R-:W-:Y:S05]  /*67d0*/  BRA `(.L_x_134) ;  /* 0xfffffff0002c7947 */ /* 0x000fea000383ffff */
.L_x_114:
[----:B-1----:R1:W2:Y:S02]  /*67e0*/  SYNCS.PHASECHK.TRANS64.TRYWAIT P1, [R19+URZ+0x18], R10 ;  /* 0x0000180a130075a7 */ /* 0x0022a4000802017f */
[----:B--2---:R-:W-:Y:S05]  /*67f0*/  @!P1 NANOSLEEP.SYNCS 0x989680 ;  /* 0x009896800000995d */ /* 0x004fea0003900000 */
[----:B------:R-:W2:Y:S02]  /*6800*/  @!P1 SYNCS.PHASECHK.TRANS64 P1, [R19+URZ+0x18], R10 ;  /* 0x0000180a130095a7 */ /* 0x000ea4000802007f */
[----:B--2---:R-:W-:Y:S05]  /*6810*/  @!P1 BRA `(.L_x_114) ;  /* 0xfffffffc00f09947 */ /* 0x004fea000383ffff */
[----:B------:R-:W-:Y:S05]  /*6820*/  BRA `(.L_x_135) ;  /* 0xfffffff000607947 */ /* 0x000fea000383ffff */
.L_x_123:
[----:B------:R-:W-:Y:S01]  /*6830*/  BSSY B0, `(.L_x_136) ;  /* 0x0000006000007945 */ /* 0x000fe20003800000 */
[----:B------:R-:W-:-:S07]  /*6840*/  IMAD.MOV.U32 R10, RZ, RZ, -0x1 ;  /* 0xffffffffff0a7424 */ /* 0x000fce00078e00ff */
[----:B------:R-:W-:Y:S05]  /*6850*/  WARPSYNC.COLLECTIVE R10, `(.L_x_137) ;  /* 0x000000000a0c7348 */ /* 0x000fea0003c00000 */
[----:B------:R-:W-:Y:S02]  /*6860*/  ELECT P1, UR62, PT ;  /* 0x00000000003e782f */ /* 0x000fe40003820000 */
[----:B------:R-:W-:Y:S01]  /*6870*/  MOV R10, UR62 ;  /* 0x0000003e000a7c02 */ /* 0x000fe20008000f00 */
[----:B------:R-:W-:Y:S10]  /*6880*/  ENDCOLLECTIVE ;  /* 0x000000000000791b */ /* 0x000ff40003800000 */
.L_x_137:
[----:B------:R-:W-:Y:S05]  /*6890*/  BSYNC B0 ;  /* 0x0000000000007941 */ /* 0x000fea0003800000 */
.L_x_136:
[----:B------:R-:W-:Y:S01]  /*68a0*/  PLOP3.LUT P0, PT, P1, PT, PT, 0x80, 0x0 ;  /* 0x000000000000781c */ /* 0x000fe20000f0f070 */
[----:B------:R-:W-:-:S12]  /*68b0*/  BRA `(.L_x_138) ;  /* 0xfffffff800b87947 */ /* 0x000fd8000383ffff */
.L_x_127:
[----:B0-----:R0:W1:Y:S02]  /*68c0*/  SYNCS.PHASECHK.TRANS64.TRYWAIT P0, [R7+URZ], R2 ;  /* 0x00000002070075a7 */ /* 0x001064000800017f */
[----:B-1----:R-:W-:Y:S05]  /*68d0*/  @!P0 NANOSLEEP.SYNCS 0x989680 ;  /* 0x009896800000895d */ /* 0x002fea0003900000 */
[----:B------:R-:W1:Y:S02]  /*68e0*/  @!P0 SYNCS.PHASECHK.TRANS64 P0, [R7+URZ], R2 ;  /* 0x00000002070085a7 */ /* 0x000e64000800007f */
[----:B-1----:R-:W-:Y:S05]  /*68f0*/  @!P0 BRA `(.L_x_127) ;  /* 0xfffffffc00f08947 */ /* 0x002fea000383ffff */
[----:B------:R-:W-:Y:S05]  /*6900*/  BRA `(.L_x_139) ;  /* 0xfffffff800f87947 */ /* 0x000fea000383ffff */
.L_x_128:
[----:B0-----:R0:W1:Y:S02]  /*6910*/  SYNCS.PHASECHK.TRANS64.TRYWAIT P0, [R6+URZ], R5 ;  /* 0x00000005060075a7 */ /* 0x001064000800017f */
[----:B-1----:R-:W-:Y:S05]  /*6920*/  @!P0 NANOSLEEP.SYNCS 0x989680 ;  /* 0x009896800000895d */ /* 0x002fea0003900000 */
[----:B------:R-:W1:Y:S02]  /*6930*/  @!P0 SYNCS.PHASECHK.TRANS64 P0, [R6+URZ], R5 ;  /* 0x00000005060085a7 */ /* 0x000e64000800007f */
[----:B-1----:R-:W-:Y:S05]  /*6940*/  @!P0 BRA `(.L_x_128) ;  /* 0xfffffffc00f08947 */ /* 0x002fea000383ffff */
[----:B------:R-:W-:Y:S05]  /*6950*/  BRA `(.L_x_140) ;  /* 0xfffffffc00007947 */ /* 0x000fea000383ffff */
.L_x_141:
[----:B------:R-:W-:-:S00]  /*6960*/  BRA `(.L_x_141) ;  /* 0xfffffffc00fc7947 */ /* 0x000fc0000383ffff */
[----:B------:R-:W-:-:S00]  /*6970*/  NOP ;  /* 0x0000000000007918 */ /* 0x000fc00000000000 */
        /* <DEDUP_REMOVED lines=8> */
.L_x_142:


//--------------------- .nv.shared._ZN7cutlass13device_kernelINS_4gemm6kernel13GemmUniversalIN4cute5tupleIJiiiiEEENS1_10collective13CollectiveMmaINS1_37MainloopSm90TmaGmmaWarpSpecializedFP8ILi3ENS5_IJNS4_1CILi2EEENSA_ILi1EEESC_EEENS1_32KernelTmaWarpSpecializedPingpongEEENS5_IJNSA_ILi64EEESG_NSA_ILi32EEEEEENS_12float_e5m2_tENS5_IJlSC_lEEESJ_SK_NS4_8TiledMMAINS4_8MMA_AtomIJNS4_4SM904GMMA30MMA_64x64x32_F32E5M2E5M2_SS_TNILNSO_7ScaleInE1ELSQ_1EEEEEENS4_6LayoutINS5_IJSC_SC_SC_EEENS5_IJNSA_ILi0EEESV_SV_EEEEENS5_IJNS4_10UnderscoreESY_SY_EEEEENS4_13SM90_TMA_LOADENS4_14ComposedLayoutINS4_7SwizzleILi1ELi4ELi3EEENS4_18smem_ptr_flag_bitsILi8EEENST_INS5_IJNSA_ILi8EEESH_EEENS5_IJSH_SC_EEEEEEEvNS4_8identityENS4_23SM90_TMA_LOAD_MULTICASTES1B_vS1C_EENS_8epilogue10collective6detail29Sm90TmaWarpSpecializedAdapterINS1G_15DefaultEpilogueISJ_SK_SK_NS1F_6thread17LinearCombinationISJ_Li1EffLNS1K_9ScaleType4KindE0ELNS_15FloatRoundStyleE2ESJ_EENS1_15EpilogueDefaultEEEEEvvEEEEvNT_6ParamsE --------------------------
	.section	.nv.shared._ZN7cutlass13device_kernelINS_4gemm6kernel13GemmUniversalIN4cute5tupleIJiiiiEEENS1_10collective13CollectiveMmaINS1_37MainloopSm90TmaGmmaWarpSpecializedFP8ILi3ENS5_IJNS4_1CILi2EEENSA_ILi1EEESC_EEENS1_32KernelTmaWarpSpecializedPingpongEEENS5_IJNSA_ILi64EEESG_NSA_ILi32EEEEEENS_12float_e5m2_tENS5_IJlSC_lEEESJ_SK_NS4_8TiledMMAINS4_8MMA_AtomIJNS4_4SM904GMMA30MMA_64x64x32_F32E5M2E5M2_SS_TNILNSO_7ScaleInE1ELSQ_1EEEEEENS4_6LayoutINS5_IJSC_SC_SC_EEENS5_IJNSA_ILi0EEESV_SV_EEEEENS5_IJNS4_10UnderscoreESY_SY_EEEEENS4_13SM90_TMA_LOADENS4_14ComposedLayoutINS4_7SwizzleILi1ELi4ELi3EEENS4_18smem_ptr_flag_bitsILi8EEENST_INS5_IJNSA_ILi8EEESH_EEENS5_IJSH_SC_EEEEEEEvNS4_8identityENS4_23SM90_TMA_LOAD_MULTICASTES1B_vS1C_EENS_8epilogue10collective6detail29Sm90TmaWarpSpecializedAdapterINS1G_15DefaultEpilogueISJ_SK_SK_NS1F_6thread17LinearCombinationISJ_Li1EffLNS1K_9ScaleType4KindE0ELNS_15FloatRoundStyleE2ESJ_EENS1_15EpilogueDefaultEEEEEvvEEEEvNT_6ParamsE,"aw",@nobits
	.sectionflags	@""
	.align	16
	.zero		1024


//--------------------- .nv.shared.reserved.0     --------------------------
	.section	.nv.shared.reserved.0,"aw",@nobits
	.weak		__nv_reservedSMEM_offset_0_alias
	.size		__nv_reservedSMEM_offset_0_alias, 0, 0
	.other		__nv_reservedSMEM_offset_0_alias,@"STO_CUDA_RESERVED_SHARED STV_DEFAULT"
__nv_reservedSMEM_offset_0_alias:
	.zero		0


//--------------------- .nv.global                --------------------------
	.section	.nv.global,"aw",@nobits
.nv.global:
	.type		_ZN39_INTERNAL_4f76fc73_4_k_cu_cb9b72e3_51134cute1_E,@object
	.size		_ZN39_INTERNAL_4f76fc73_4_k_cu_cb9b72e3_51134cute1_E,(_ZN39_INTERNAL_4f76fc73_4_k_cu_cb9b72e3_51134cuda3std3__45__cpo6cbeginE - _ZN39_INTERNAL_4f76fc73_4_k_cu_cb9b72e3_51134cute1_E)
_ZN39_INTERNAL_4f76fc73_4_k_cu_cb9b72e3_51134cute1_E:
	.zero		1
	.type		_ZN39_INTERNAL_4f76fc73_4_k_cu_cb9b72e3_51134cuda3std3__45__cpo6cbeginE,@object
	.size		_ZN39_INTERNAL_4f76fc73_4_k_cu_cb9b72e3_51134cuda3std3__45__cpo6cbeginE,(_ZN39_INTERNAL_4f76fc73_4_k_cu_cb9b72e3_51134cuda3std3__48in_placeE - _ZN39_INTERNAL_4f76fc73_4_k_cu_cb9b72e3_51134cuda3std3__45__cpo6cbeginE)
_ZN39_INTERNAL_4f76fc73_4_k_cu_cb9b72e3_51134cuda3std3__45__cpo6cbeginE:
	.zero		1
	.type		_ZN39_INTERNAL_4f76fc73_4_k_cu_cb9b72e3_51134cuda3std3__48in_placeE,@object
	.size		_ZN39_INTERNAL_4f76fc73_4_k_cu_cb9b72e3_51134cuda3std3__48in_placeE,(_ZN39_INTERNAL_4f76fc73_4_k_cu_cb9b72e3_51134cuda3std6ranges3__45__cpo9iter_moveE - _ZN39_INTERNAL_4f76fc73_4_k_cu_cb9b72e3_51134cuda3std3__48in_placeE)
_ZN39_INTERNAL_4f76fc73_4_k_cu_cb9b72e3_51134cuda3std3__48in_placeE:
	.zero		1
	.type		_ZN39_INTERNAL_4f76fc73_4_k_cu_cb9b72e3_51134cuda3std6ranges3__45__cpo9iter_moveE,@object
	.size		_ZN39_INTERNAL_4f76fc73_4_k_cu_cb9b72e3_51134cuda3std6ranges3__45__cpo9iter_moveE,(_ZN39_INTERNAL_4f76fc73_4_k_cu_cb9b72e3_51134cuda3std3__45__cpo5beginE - _ZN39_INTERNAL_4f76fc73_4_k_cu_cb9b72e3_51134cuda3std6ranges3__45__cpo9iter_moveE)
_ZN39_INTERNAL_4f76fc73_4_k_cu_cb9b72e3_51134cuda3std6ranges3__45__cpo9iter_moveE:
	.zero		1
	.type		_ZN39_INTERNAL_4f76fc73_4_k_cu_cb9b72e3_51134cuda3std3__45__cpo5beginE,@object
	.size		_ZN39_INTERNAL_4f76fc73_4_k_cu_cb9b72e3_51134cuda3std3__45__cpo5beginE,(_ZN39_INTERNAL_4f76fc73_4_k_cu_cb9b72e3_51134cuda3std3__441_GLOBAL__N__4f76fc73_4_k_cu_cb9b72e3_51136ignoreE - _ZN39_INTERNAL_4f76fc73_4_k_cu_cb9b72e3_51134cuda3std3__45__cpo5beginE)
_ZN39_INTERNAL_4f76fc73_4_k_cu_cb9b72e3_51134cuda3std3__45__cpo5beginE:
	.zero		1
	.type		_ZN39_INTERNAL_4f76fc73_4_k_cu_cb9b72e3_51134cuda3std3__441_GLOBAL__N__4f76fc73_4_k_cu_cb9b72e3_51136ignoreE,@object
	.size		_ZN39_INTERNAL_4f76fc73_4_k_cu_cb9b72e3_51134cuda3std3__441_GLOBAL__N__4f76fc73_4_k_cu_cb9b72e3_51136ignoreE,(_ZN39_INTERNAL_4f76fc73_4_k_cu_cb9b72e3_51134cute7productE - _ZN39_INTERNAL_4f76fc73_4_k_cu_cb9b72e3_51134cuda3std3__441_GLOBAL__N__4f76fc73_4_k_cu_cb9b72e3_51136ignoreE)
_ZN39_INTERNAL_4f76fc73_4_k_cu_cb9b72e3_51134cuda3std3__441_GLOBAL__N__4f76fc73_4_k_cu_cb9b72e3_51136ignoreE:
	.zero		1
	.type		_ZN39_INTERNAL_4f76fc73_4_k_cu_cb9b72e3_51134cute7productE,@object
	.size		_ZN39_INTERNAL_4f76fc73_4_k_cu_cb9b72e3_51134cute7productE,(_ZN39_INTERNAL_4f76fc73_4_k_cu_cb9b72e3_51134cuda3std3__45__cpo3endE - _ZN39_INTERNAL_4f76fc73_4_k_cu_cb9b72e3_51134cute7productE)
_ZN39_INTERNAL_4f76fc73_4_k_cu_cb9b72e3_51134cute7productE:
	.zero		1
	.type		_ZN39_INTERNAL_4f76fc73_4_k_cu_cb9b72e3_51134cuda3std3__45__cpo3endE,@object
	.size		_ZN39_INTERNAL_4f76fc73_4_k_cu_cb9b72e3_51134cuda3std3__45__cpo3endE,(_ZN39_INTERNAL_4f76fc73_4_k_cu_cb9b72e3_51134cuda3std3__419piecewise_constructE - _ZN39_INTERNAL_4f76fc73_4_k_cu_cb9b72e3_51134cuda3std3__45__cpo3endE)
_ZN39_INTERNAL_4f76fc73_4_k_cu_cb9b72e3_51134cuda3std3__45__cpo3endE:
	.zero		1
	.type		_ZN39_INTERNAL_4f76fc73_4_k_cu_cb9b72e3_51134cuda3std3__419piecewise_constructE,@object
	.size		_ZN39_INTERNAL_4f76fc73_4_k_cu_cb9b72e3_51134cuda3std3__419piecewise_constructE,(_ZN39_INTERNAL_4f76fc73_4_k_cu_cb9b72e3_51134cuda3std3__45__cpo4cendE - _ZN39_INTERNAL_4f76fc73_4_k_cu_cb9b72e3_51134cuda3std3__419piecewise_constructE)
_ZN39_INTERNAL_4f76fc73_4_k_cu_cb9b72e3_51134cuda3std3__419piecewise_constructE:
	.zero		1
	.type		_ZN39_INTERNAL_4f76fc73_4_k_cu_cb9b72e3_51134cuda3std3__45__cpo4cendE,@object
	.size		_ZN39_INTERNAL_4f76fc73_4_k_cu_cb9b72e3_51134cuda3std3__45__cpo4cendE,(_ZN39_INTERNAL_4f76fc73_4_k_cu_cb9b72e3_51134cuda3std6ranges3__45__cpo4swapE - _ZN39_INTERNAL_4f76fc73_4_k_cu_cb9b72e3_51134cuda3std3__45__cpo4cendE)
_ZN39_INTERNAL_4f76fc73_4_k_cu_cb9b72e3_51134cuda3std3__45__cpo4cendE:
	.zero		1
	.type		_ZN39_INTERNAL_4f76fc73_4_k_cu_cb9b72e3_51134cuda3std6ranges3__45__cpo4swapE,@object
	.size		_ZN39_INTERNAL_4f76fc73_4_k_cu_cb9b72e3_51134cuda3std6ranges3__45__cpo4swapE,(.L_7 - _ZN39_INTERNAL_4f76fc73_4_k_cu_cb9b72e3_51134cuda3std6ranges3__45__cpo4swapE)
_ZN39_INTERNAL_4f76fc73_4_k_cu_cb9b72e3_51134cuda3std6ranges3__45__cpo4swapE:
	.zero		1
.L_7:


//--------------------- .nv.constant0._ZN7cutlass13device_kernelINS_4gemm6kernel13GemmUniversalIN4cute5tupleIJiiiiEEENS1_10collective13CollectiveMmaINS1_37MainloopSm90TmaGmmaWarpSpecializedFP8ILi3ENS5_IJNS4_1CILi2EEENSA_ILi1EEESC_EEENS1_32KernelTmaWarpSpecializedPingpongEEENS5_IJNSA_ILi64EEESG_NSA_ILi32EEEEEENS_12float_e5m2_tENS5_IJlSC_lEEESJ_SK_NS4_8TiledMMAINS4_8MMA_AtomIJNS4_4SM904GMMA30MMA_64x64x32_F32E5M2E5M2_SS_TNILNSO_7ScaleInE1ELSQ_1EEEEEENS4_6LayoutINS5_IJSC_SC_SC_EEENS5_IJNSA_ILi0EEESV_SV_EEEEENS5_IJNS4_10UnderscoreESY_SY_EEEEENS4_13SM90_TMA_LOADENS4_14ComposedLayoutINS4_7SwizzleILi1ELi4ELi3EEENS4_18smem_ptr_flag_bitsILi8EEENST_INS5_IJNSA_ILi8EEESH_EEENS5_IJSH_SC_EEEEEEEvNS4_8identityENS4_23SM90_TMA_LOAD_MULTICASTES1B_vS1C_EENS_8epilogue10collective6detail29Sm90TmaWarpSpecializedAdapterINS1G_15DefaultEpilogueISJ_SK_SK_NS1F_6thread17LinearCombinationISJ_Li1EffLNS1K_9ScaleType4KindE0ELNS_15FloatRoundStyleE2ESJ_EENS1_15EpilogueDefaultEEEEEvvEEEEvNT_6ParamsE --------------------------
	.section	.nv.constant0._ZN7cutlass13device_kernelINS_4gemm6kernel13GemmUniversalIN4cute5tupleIJiiiiEEENS1_10collective13CollectiveMmaINS1_37MainloopSm90TmaGmmaWarpSpecializedFP8ILi3ENS5_IJNS4_1CILi2EEENSA_ILi1EEESC_EEENS1_32KernelTmaWarpSpecializedPingpongEEENS5_IJNSA_ILi64EEESG_NSA_ILi32EEEEEENS_12float_e5m2_tENS5_IJlSC_lEEESJ_SK_NS4_8TiledMMAINS4_8MMA_AtomIJNS4_4SM904GMMA30MMA_64x64x32_F32E5M2E5M2_SS_TNILNSO_7ScaleInE1ELSQ_1EEEEEENS4_6LayoutINS5_IJSC_SC_SC_EEENS5_IJNSA_ILi0EEESV_SV_EEEEENS5_IJNS4_10UnderscoreESY_SY_EEEEENS4_13SM90_TMA_LOADENS4_14ComposedLayoutINS4_7SwizzleILi1ELi4ELi3EEENS4_18smem_ptr_flag_bitsILi8EEENST_INS5_IJNSA_ILi8EEESH_EEENS5_IJSH_SC_EEEEEEEvNS4_8identityENS4_23SM90_TMA_LOAD_MULTICASTES1B_vS1C_EENS_8epilogue10collective6detail29Sm90TmaWarpSpecializedAdapterINS1G_15DefaultEpilogueISJ_SK_SK_NS1F_6thread17LinearCombinationISJ_Li1EffLNS1K_9ScaleType4KindE0ELNS_15FloatRoundStyleE2ESJ_EENS1_15EpilogueDefaultEEEEEvvEEEEvNT_6ParamsE,"a",@progbits
	.sectionflags	@""
	.align	4
.nv.constant0._ZN7cutlass13device_kernelINS_4gemm6kernel13GemmUniversalIN4cute5tupleIJiiiiEEENS1_10collective13CollectiveMmaINS1_37MainloopSm90TmaGmmaWarpSpecializedFP8ILi3ENS5_IJNS4_1CILi2EEENSA_ILi1EEESC_EEENS1_32KernelTmaWarpSpecializedPingpongEEENS5_IJNSA_ILi64EEESG_NSA_ILi32EEEEEENS_12float_e5m2_tENS5_IJlSC_lEEESJ_SK_NS4_8TiledMMAINS4_8MMA_AtomIJNS4_4SM904GMMA30MMA_64x64x32_F32E5M2E5M2_SS_TNILNSO_7ScaleInE1ELSQ_1EEEEEENS4_6LayoutINS5_IJSC_SC_SC_EEENS5_IJNSA_ILi0EEESV_SV_EEEEENS5_IJNS4_10UnderscoreESY_SY_EEEEENS4_13SM90_TMA_LOADENS4_14ComposedLayoutINS4_7SwizzleILi1ELi4ELi3EEENS4_18smem_ptr_flag_bitsILi8EEENST_INS5_IJNSA_ILi8EEESH_EEENS5_IJSH_SC_EEEEEEEvNS4_8identityENS4_23SM90_TMA_LOAD_MULTICASTES1B_vS1C_EENS_8epilogue10collective6detail29Sm90TmaWarpSpecializedAdapterINS1G_15DefaultEpilogueISJ_SK_SK_NS1F_6thread17LinearCombinationISJ_Li1EffLNS1K_9ScaleType4KindE0ELNS_15FloatRoundStyleE2ESJ_EENS1_15EpilogueDefaultEEEEEvvEEEEvNT_6ParamsE:
	.zero		1664


//--------------------- SYMBOLS --------------------------

	.type		.nv.reservedSmem.offset0,@object
	.size		.nv.reservedSmem.offset0,0x4
